// auto-generated by cutlass_sweep.gemm — config: {"arch": "sm_90", "cluster_m": 1, "cluster_n": 1, "dtype": "bf16", "stages": 4, "tile_k": 128, "tile_m": 128, "tile_n": 64}
#include "cutlass/cutlass.h"
#include "cutlass/gemm/collective/collective_builder.hpp"
#include "cutlass/gemm/device/gemm_universal_adapter.h"
#include "cutlass/gemm/kernel/gemm_universal.hpp"
#include "cutlass/epilogue/collective/collective_builder.hpp"

using ElemA = cutlass::bfloat16_t;
using ElemB = cutlass::bfloat16_t;
using ElemCD = cutlass::bfloat16_t;
using Acc  = float;
using TileShape    = cute::Shape<cute::_128, cute::_64, cute::_128>;
using ClusterShape = cute::Shape<cute::_1, cute::_1, cute::_1>;

using CollectiveEpilogue = typename cutlass::epilogue::collective::CollectiveBuilder<
    cutlass::arch::Sm90, cutlass::arch::OpClassTensorOp,
    TileShape, ClusterShape,
    cutlass::epilogue::collective::EpilogueTileAuto,
    Acc, Acc,
    ElemCD, cutlass::layout::RowMajor, 128 / cutlass::sizeof_bits<ElemCD>::value,
    ElemCD, cutlass::layout::RowMajor, 128 / cutlass::sizeof_bits<ElemCD>::value,
    cutlass::epilogue::collective::EpilogueScheduleAuto
  >::CollectiveOp;

using CollectiveMainloop = typename cutlass::gemm::collective::CollectiveBuilder<
    cutlass::arch::Sm90, cutlass::arch::OpClassTensorOp,
    ElemA, cutlass::layout::RowMajor, 128 / cutlass::sizeof_bits<ElemA>::value,
    ElemB, cutlass::layout::ColumnMajor, 128 / cutlass::sizeof_bits<ElemB>::value,
    Acc,
    TileShape, ClusterShape,
    cutlass::gemm::collective::StageCount<4>,
    cutlass::gemm::collective::KernelScheduleAuto
  >::CollectiveOp;

using GemmKernel = cutlass::gemm::kernel::GemmUniversal<
    cute::Shape<int,int,int,int>,
    CollectiveMainloop,
    CollectiveEpilogue
>;
using Gemm = cutlass::gemm::device::GemmUniversalAdapter<GemmKernel>;

// Force the device kernel symbol into the cubin without needing a host main.
auto* _anchor = &cutlass::device_kernel<GemmKernel>;


// ===== COMPILED SASS (sm_90a) =====

	.target	sm_90a

	.elftype	@"ET_EXEC"


//--------------------- .note.nv.tkinfo           --------------------------
	.section	.note.nv.tkinfo,"",@"SHT_NOTE"
	.sectionflags	@"SHF_NOTE_NV_TKINFO"
	.tkinfo
        /*0018*/ 	.word	0x00000002
        /*0030*/ 	.string	""
        /*0030*/ 	.string	"ptxas"
        /*0030*/ 	.string	"Cuda compilation tools, release 13.0, V13.0.88"
        /*0030*/ 	.string	"Build cuda_13.0.r13.0/compiler.36424714_0"
        /*0030*/ 	.string	"-arch sm_90a -m 64 "



//--------------------- .note.nv.cuinfo           --------------------------
	.section	.note.nv.cuinfo,"",@"SHT_NOTE"
	.sectionflags	@"SHF_NOTE_NV_CUINFO"
        /*0018*/ 	.short	0x0002
        /*001a*/ 	.short	0x005a
        /*001c*/ 	.short	0x0082
	.zero		2


//--------------------- .nv.info                  --------------------------
	.section	.nv.info,"",@"SHT_CUDA_INFO"
	.align	4


	//----- nvinfo : EIATTR_REGCOUNT
	.align		4
        /*0000*/ 	.byte	0x04, 0x2f
        /*0002*/ 	.short	(.L_15 - .L_14)
	.align		4
.L_14:
        /*0004*/ 	.word	index@(_ZN7cutlass13device_kernelINS_4gemm6kernel13GemmUniversalIN4cute5tupleIJiiiiEEENS1_10collective13CollectiveMmaINS1_34MainloopSm90TmaGmmaWarpSpecializedILi4ENS5_IJNS4_1CILi1EEESB_SB_EEENS1_35KernelTmaWarpSpecializedCooperativeEEENS5_IJNSA_ILi128EEENSA_ILi64EEESF_EEENS_10bfloat16_tENS5_IJlSB_lEEESI_SJ_NS4_8TiledMMAINS4_8MMA_AtomIJNS4_4SM904GMMA27MMA_64x64x16_F32BF16BF16_SSILNSN_5MajorE0ELSP_0ELNSN_7ScaleInE1ELSQ_1EEEEEENS4_6LayoutINS5_IJNSA_ILi2EEESB_SB_EEENS5_IJSB_NSA_ILi0EEESW_EEEEENS5_IJNS4_10UnderscoreESZ_SZ_EEEEENS4_13SM90_TMA_LOADENS4_14ComposedLayoutINS4_7SwizzleILi3ELi4ELi3EEENS4_18smem_ptr_flag_bitsILi16EEENST_INS5_IJNSA_ILi8EEESG_EEENS5_IJSG_SB_EEEEEEEvNS4_8identityES12_S1C_vS1D_EENS_8epilogue10collective6detail29Sm90TmaWarpSpecializedAdapterINS1G_15DefaultEpilogueISI_SJ_SJ_NS1F_6thread17LinearCombinationISI_Li1EffLNS1K_9ScaleType4KindE0ELNS_15FloatRoundStyleE2ESI_EENS1_15EpilogueDefaultEEEEEvvEEEEvNT_6ParamsE)
        /*0008*/ 	.word	0x000000a8


	//----- nvinfo : EIATTR_FRAME_SIZE
	.align		4
.L_15:
        /*000c*/ 	.byte	0x04, 0x11
        /*000e*/ 	.short	(.L_17 - .L_16)
	.align		4
.L_16:
        /*0010*/ 	.word	index@(_ZN7cutlass13device_kernelINS_4gemm6kernel13GemmUniversalIN4cute5tupleIJiiiiEEENS1_10collective13CollectiveMmaINS1_34MainloopSm90TmaGmmaWarpSpecializedILi4ENS5_IJNS4_1CILi1EEESB_SB_EEENS1_35KernelTmaWarpSpecializedCooperativeEEENS5_IJNSA_ILi128EEENSA_ILi64EEESF_EEENS_10bfloat16_tENS5_IJlSB_lEEESI_SJ_NS4_8TiledMMAINS4_8MMA_AtomIJNS4_4SM904GMMA27MMA_64x64x16_F32BF16BF16_SSILNSN_5MajorE0ELSP_0ELNSN_7ScaleInE1ELSQ_1EEEEEENS4_6LayoutINS5_IJNSA_ILi2EEESB_SB_EEENS5_IJSB_NSA_ILi0EEESW_EEEEENS5_IJNS4_10UnderscoreESZ_SZ_EEEEENS4_13SM90_TMA_LOADENS4_14ComposedLayoutINS4_7SwizzleILi3ELi4ELi3EEENS4_18smem_ptr_flag_bitsILi16EEENST_INS5_IJNSA_ILi8EEESG_EEENS5_IJSG_SB_EEEEEEEvNS4_8identityES12_S1C_vS1D_EENS_8epilogue10collective6detail29Sm90TmaWarpSpecializedAdapterINS1G_15DefaultEpilogueISI_SJ_SJ_NS1F_6thread17LinearCombinationISI_Li1EffLNS1K_9ScaleType4KindE0ELNS_15FloatRoundStyleE2ESI_EENS1_15EpilogueDefaultEEEEEvvEEEEvNT_6ParamsE)
        /*0014*/ 	.word	0x00000000


	//----- nvinfo : EIATTR_MIN_STACK_SIZE
	.align		4
.L_17:
        /*0018*/ 	.byte	0x04, 0x12
        /*001a*/ 	.short	(.L_19 - .L_18)
	.align		4
.L_18:
        /*001c*/ 	.word	index@(_ZN7cutlass13device_kernelINS_4gemm6kernel13GemmUniversalIN4cute5tupleIJiiiiEEENS1_10collective13CollectiveMmaINS1_34MainloopSm90TmaGmmaWarpSpecializedILi4ENS5_IJNS4_1CILi1EEESB_SB_EEENS1_35KernelTmaWarpSpecializedCooperativeEEENS5_IJNSA_ILi128EEENSA_ILi64EEESF_EEENS_10bfloat16_tENS5_IJlSB_lEEESI_SJ_NS4_8TiledMMAINS4_8MMA_AtomIJNS4_4SM904GMMA27MMA_64x64x16_F32BF16BF16_SSILNSN_5MajorE0ELSP_0ELNSN_7ScaleInE1ELSQ_1EEEEEENS4_6LayoutINS5_IJNSA_ILi2EEESB_SB_EEENS5_IJSB_NSA_ILi0EEESW_EEEEENS5_IJNS4_10UnderscoreESZ_SZ_EEEEENS4_13SM90_TMA_LOADENS4_14ComposedLayoutINS4_7SwizzleILi3ELi4ELi3EEENS4_18smem_ptr_flag_bitsILi16EEENST_INS5_IJNSA_ILi8EEESG_EEENS5_IJSG_SB_EEEEEEEvNS4_8identityES12_S1C_vS1D_EENS_8epilogue10collective6detail29Sm90TmaWarpSpecializedAdapterINS1G_15DefaultEpilogueISI_SJ_SJ_NS1F_6thread17LinearCombinationISI_Li1EffLNS1K_9ScaleType4KindE0ELNS_15FloatRoundStyleE2ESI_EENS1_15EpilogueDefaultEEEEEvvEEEEvNT_6ParamsE)
        /*0020*/ 	.word	0x00000000
.L_19:


//--------------------- .nv.compat                --------------------------
	.section	.nv.compat,"",@"SHT_CUDA_COMPAT_INFO"
	.align	4
        /*0000*/ 	.byte	0x02, 0x09, 0x01, 0x00, 0x02, 0x02, 0x04, 0x00, 0x02, 0x05, 0x05, 0x00, 0x03, 0x07, 0x01, 0x01
        /*0010*/ 	.byte	0x02, 0x03, 0x01, 0x00, 0x02, 0x06, 0x01, 0x00, 0x04, 0x0b, 0x08, 0x00, 0x00, 0x00, 0x00, 0x00
        /*0020*/ 	.byte	0x00, 0x00, 0x00, 0x00


//--------------------- .nv.info._ZN7cutlass13device_kernelINS_4gemm6kernel13GemmUniversalIN4cute5tupleIJiiiiEEENS1_10collective13CollectiveMmaINS1_34MainloopSm90TmaGmmaWarpSpecializedILi4ENS5_IJNS4_1CILi1EEESB_SB_EEENS1_35KernelTmaWarpSpecializedCooperativeEEENS5_IJNSA_ILi128EEENSA_ILi64EEESF_EEENS_10bfloat16_tENS5_IJlSB_lEEESI_SJ_NS4_8TiledMMAINS4_8MMA_AtomIJNS4_4SM904GMMA27MMA_64x64x16_F32BF16BF16_SSILNSN_5MajorE0ELSP_0ELNSN_7ScaleInE1ELSQ_1EEEEEENS4_6LayoutINS5_IJNSA_ILi2EEESB_SB_EEENS5_IJSB_NSA_ILi0EEESW_EEEEENS5_IJNS4_10UnderscoreESZ_SZ_EEEEENS4_13SM90_TMA_LOADENS4_14ComposedLayoutINS4_7SwizzleILi3ELi4ELi3EEENS4_18smem_ptr_flag_bitsILi16EEENST_INS5_IJNSA_ILi8EEESG_EEENS5_IJSG_SB_EEEEEEEvNS4_8identityES12_S1C_vS1D_EENS_8epilogue10collective6detail29Sm90TmaWarpSpecializedAdapterINS1G_15DefaultEpilogueISI_SJ_SJ_NS1F_6thread17LinearCombinationISI_Li1EffLNS1K_9ScaleType4KindE0ELNS_15FloatRoundStyleE2ESI_EENS1_15EpilogueDefaultEEEEEvvEEEEvNT_6ParamsE --------------------------
	.section	.nv.info._ZN7cutlass13device_kernelINS_4gemm6kernel13GemmUniversalIN4cute5tupleIJiiiiEEENS1_10collective13CollectiveMmaINS1_34MainloopSm90TmaGmmaWarpSpecializedILi4ENS5_IJNS4_1CILi1EEESB_SB_EEENS1_35KernelTmaWarpSpecializedCooperativeEEENS5_IJNSA_ILi128EEENSA_ILi64EEESF_EEENS_10bfloat16_tENS5_IJlSB_lEEESI_SJ_NS4_8TiledMMAINS4_8MMA_AtomIJNS4_4SM904GMMA27MMA_64x64x16_F32BF16BF16_SSILNSN_5MajorE0ELSP_0ELNSN_7ScaleInE1ELSQ_1EEEEEENS4_6LayoutINS5_IJNSA_ILi2EEESB_SB_EEENS5_IJSB_NSA_ILi0EEESW_EEEEENS5_IJNS4_10UnderscoreESZ_SZ_EEEEENS4_13SM90_TMA_LOADENS4_14ComposedLayoutINS4_7SwizzleILi3ELi4ELi3EEENS4_18smem_ptr_flag_bitsILi16EEENST_INS5_IJNSA_ILi8EEESG_EEENS5_IJSG_SB_EEEEEEEvNS4_8identityES12_S1C_vS1D_EENS_8epilogue10collective6detail29Sm90TmaWarpSpecializedAdapterINS1G_15DefaultEpilogueISI_SJ_SJ_NS1F_6thread17LinearCombinationISI_Li1EffLNS1K_9ScaleType4KindE0ELNS_15FloatRoundStyleE2ESI_EENS1_15EpilogueDefaultEEEEEvvEEEEvNT_6ParamsE,"",@"SHT_CUDA_INFO"
	.sectionflags	@""
	.align	4


	//----- nvinfo : EIATTR_CUDA_API_VERSION
	.align		4
        /*0000*/ 	.byte	0x04, 0x37
        /*0002*/ 	.short	(.L_21 - .L_20)
.L_20:
        /*0004*/ 	.word	0x00000082


	//----- nvinfo : EIATTR_KPARAM_INFO
	.align		4
.L_21:
        /*0008*/ 	.byte	0x04, 0x17
        /*000a*/ 	.short	(.L_23 - .L_22)
.L_22:
        /*000c*/ 	.word	0x00000000
        /*0010*/ 	.short	0x0000
        /*0012*/ 	.short	0x0070
        /*0014*/ 	.byte	0x00, 0xf0, 0x01, 0x10


	//----- nvinfo : EIATTR_SPARSE_MMA_MASK
	.align		4
.L_23:
        /*0018*/ 	.byte	0x03, 0x50
        /*001a*/ 	.short	0x0000


	//----- nvinfo : EIATTR_MAXREG_COUNT
	.align		4
        /*001c*/ 	.byte	0x03, 0x1b
        /*001e*/ 	.short	0x00a8


	//----- nvinfo : EIATTR_NUM_BARRIERS
	.align		4
        /*0020*/ 	.byte	0x02, 0x4c
        /*0022*/ 	.byte	0x01
	.zero		1


	//----- nvinfo : EIATTR_EXTERNS
	.align		4
        /*0024*/ 	.byte	0x04, 0x0f
        /*0026*/ 	.short	(.L_25 - .L_24)


	//   ....[0]....
	.align		4
.L_24:
        /*0028*/ 	.word	index@(__assertfail)


	//----- nvinfo : EIATTR_MERCURY_ISA_VERSION
	.align		4
.L_25:
        /*002c*/ 	.byte	0x03, 0x5f
        /*002e*/ 	.short	0x0101


	//----- nvinfo : EIATTR_INT_WARP_WIDE_INSTR_OFFSETS
	.align		4
        /*0030*/ 	.byte	0x04, 0x31
        /*0032*/ 	.short	(.L_27 - .L_26)


	//   ....[0]....
.L_26:
        /*0034*/ 	.word	0x000003b0


	//   ....[1]....
        /*0038*/ 	.word	0x000003c0


	//   ....[2]....
        /*003c*/ 	.word	0x000004e0


	//----- nvinfo : EIATTR_COOP_GROUP_MASK_REGIDS
	.align		4
.L_27:
        /*0040*/ 	.byte	0x04, 0x29
        /*0042*/ 	.short	(.L_29 - .L_28)


	//   ....[0]....
.L_28:
        /*0044*/ 	.word	0xffffffff


	//   ....[1]....
        /*0048*/ 	.word	0xffffffff


	//   ....[2]....
        /*004c*/ 	.word	0xffffffff


	//   ....[3]....
        /*0050*/ 	.word	0xffffffff


	//   ....[4]....
        /*0054*/ 	.word	0xffffffff


	//----- nvinfo : EIATTR_COOP_GROUP_INSTR_OFFSETS
	.align		4
.L_29:
        /*0058*/ 	.byte	0x04, 0x28
        /*005a*/ 	.short	(.L_31 - .L_30)


	//   ....[0]....
.L_30:
        /*005c*/ 	.word	0x00000060


	//   ....[1]....
        /*0060*/ 	.word	0x00000070


	//   ....[2]....
        /*0064*/ 	.word	0x00000130


	//   ....[3]....
        /*0068*/ 	.word	0x000002c0


	//   ....[4]....
        /*006c*/ 	.word	0x000011c0


	//----- nvinfo : EIATTR_REG_RECONFIG
	.align		4
.L_31:
        /*0070*/ 	.byte	0x01, 0x54
	.zero		2


	//----- nvinfo : EIATTR_SYSCALL_OFFSETS
	.align		4
        /*0074*/ 	.byte	0x04, 0x46
        /*0076*/ 	.short	(.L_33 - .L_32)


	//   ....[0]....
.L_32:
        /*0078*/ 	.word	0x000013b0


	//----- nvinfo : EIATTR_MBARRIER_INSTR_OFFSETS
	.align		4
.L_33:
        /*007c*/ 	.byte	0x04, 0x39
        /*007e*/ 	.short	(.L_35 - .L_34)


	//   ....[0]....
.L_34:
        /*0080*/ 	.word	0x00000230
        /*0084*/ 	.word	0x000000ff
        /*0088*/ 	.word	0x00000000
        /*008c*/ 	.short	0x0100
        /*008e*/ 	.byte	0x08
	.zero		1


	//   ....[1]....
        /*0090*/ 	.word	0x00000240
        /*0094*/ 	.word	0x000000ff
        /*0098*/ 	.word	0x00000020
        /*009c*/ 	.short	0x0100
        /*009e*/ 	.byte	0x08
	.zero		1


	//   ....[2]....
        /*00a0*/ 	.word	0x00000250
        /*00a4*/ 	.word	0x000000ff
        /*00a8*/ 	.word	0x00000008
        /*00ac*/ 	.short	0x0100
        /*00ae*/ 	.byte	0x08
	.zero		1


	//   ....[3]....
        /*00b0*/ 	.word	0x00000260
        /*00b4*/ 	.word	0x000000ff
        /*00b8*/ 	.word	0x00000028
        /*00bc*/ 	.short	0x0100
        /*00be*/ 	.byte	0x08
	.zero		1


	//   ....[4]....
        /*00c0*/ 	.word	0x00000270
        /*00c4*/ 	.word	0x000000ff
        /*00c8*/ 	.word	0x00000010
        /*00cc*/ 	.short	0x0100
        /*00ce*/ 	.byte	0x08
	.zero		1


	//   ....[5]....
        /*00d0*/ 	.word	0x00000280
        /*00d4*/ 	.word	0x000000ff
        /*00d8*/ 	.word	0x00000030
        /*00dc*/ 	.short	0x0100
        /*00de*/ 	.byte	0x08
	.zero		1


	//   ....[6]....
        /*00e0*/ 	.word	0x00000290
        /*00e4*/ 	.word	0x000000ff
        /*00e8*/ 	.word	0x00000018
        /*00ec*/ 	.short	0x0100
        /*00ee*/ 	.byte	0x08
	.zero		1


	//   ....[7]....
        /*00f0*/ 	.word	0x000002a0
        /*00f4*/ 	.word	0x000000ff
        /*00f8*/ 	.word	0x00000038
        /*00fc*/ 	.short	0x0100
        /*00fe*/ 	.byte	0x08
	.zero		1


	//   ....[8]....
        /*0100*/ 	.word	0x00000560
        /*0104*/ 	.word	0x000000ff
        /*0108*/ 	.word	0x00000050
        /*010c*/ 	.short	0x0100
        /*010e*/ 	.byte	0x08
	.zero		1


	//   ....[9]....
        /*0110*/ 	.word	0x000005c0
        /*0114*/ 	.word	0x000000ff
        /*0118*/ 	.word	0x00000058
        /*011c*/ 	.short	0x0100
        /*011e*/ 	.byte	0x08
	.zero		1


	//   ....[10]....
        /*0120*/ 	.word	0x00001430
        /*0124*/ 	.word	0x00000003
        /*0128*/ 	.word	0x00000000
        /*012c*/ 	.short	0x010a
        /*012e*/ 	.byte	0x3f
	.zero		1


	//   ....[11]....
        /*0130*/ 	.word	0x00001490
        /*0134*/ 	.word	0x00000003
        /*0138*/ 	.word	0x00000000
        /*013c*/ 	.short	0x010a
        /*013e*/ 	.byte	0x3f
	.zero		1


	//   ....[12]....
        /*0140*/ 	.word	0x000019a0
        /*0144*/ 	.word	0x000000ff
        /*0148*/ 	.word	0x00000000
        /*014c*/ 	.short	0x010a
        /*014e*/ 	.byte	0x08
	.zero		1


	//   ....[13]....
        /*0150*/ 	.word	0x000019e0
        /*0154*/ 	.word	0x000000ff
        /*0158*/ 	.word	0x00000000
        /*015c*/ 	.short	0x010a
        /*015e*/ 	.byte	0x08
	.zero		1


	//   ....[14]....
        /*0160*/ 	.word	0x00001e00
        /*0164*/ 	.word	0x000000ff
        /*0168*/ 	.word	0x00000000
        /*016c*/ 	.short	0x0101
        /*016e*/ 	.byte	0x07
	.zero		1


	//   ....[15]....
        /*0170*/ 	.word	0x00001fc0
        /*0174*/ 	.word	0x000000ff
        /*0178*/ 	.word	0x00000000
        /*017c*/ 	.short	0x0101
        /*017e*/ 	.byte	0x04
	.zero		1


	//   ....[16]....
        /*0180*/ 	.word	0x00005370
        /*0184*/ 	.word	0x0000000e
        /*0188*/ 	.word	0x00000020
        /*018c*/ 	.short	0x010a
        /*018e*/ 	.byte	0x3f
	.zero		1


	//   ....[17]....
        /*0190*/ 	.word	0x000057f0
        /*0194*/ 	.word	0x00000005
        /*0198*/ 	.word	0x00000058
        /*019c*/ 	.short	0x0101
        /*019e*/ 	.byte	0x3f
	.zero		1


	//   ....[18]....
        /*01a0*/ 	.word	0x00005f00
        /*01a4*/ 	.word	0x00000007
        /*01a8*/ 	.word	0x00000000
        /*01ac*/ 	.short	0x010a
        /*01ae*/ 	.byte	0x3f
	.zero		1


	//   ....[19]....
        /*01b0*/ 	.word	0x00005f80
        /*01b4*/ 	.word	0x00000008
        /*01b8*/ 	.word	0x00000000
        /*01bc*/ 	.short	0x010a
        /*01be*/ 	.byte	0x3f
	.zero		1


	//   ....[20]....
        /*01c0*/ 	.word	0x00006010
        /*01c4*/ 	.word	0x0000000b
        /*01c8*/ 	.word	0x00000000
        /*01cc*/ 	.short	0x010a
        /*01ce*/ 	.byte	0x3f
	.zero		1


	//   ....[21]....
        /*01d0*/ 	.word	0x000060a0
        /*01d4*/ 	.word	0x00000003
        /*01d8*/ 	.word	0x00000000
        /*01dc*/ 	.short	0x010a
        /*01de*/ 	.byte	0x3f
	.zero		1


	//   ....[22]....
        /*01e0*/ 	.word	0x00006100
        /*01e4*/ 	.word	0x00000003
        /*01e8*/ 	.word	0x00000000
        /*01ec*/ 	.short	0x010a
        /*01ee*/ 	.byte	0x3f
	.zero		1


	//   ....[23]....
        /*01f0*/ 	.word	0x00006160
        /*01f4*/ 	.word	0x00000004
        /*01f8*/ 	.word	0x00000000
        /*01fc*/ 	.short	0x010a
        /*01fe*/ 	.byte	0x3f
	.zero		1


	//   ....[24]....
        /*0200*/ 	.word	0x00006230
        /*0204*/ 	.word	0x0000000e
        /*0208*/ 	.word	0x00000020
        /*020c*/ 	.short	0x010a
        /*020e*/ 	.byte	0x3f
	.zero		1


	//   ....[25]....
        /*0210*/ 	.word	0x00006300
        /*0214*/ 	.word	0x00000007
        /*0218*/ 	.word	0x00000000
        /*021c*/ 	.short	0x010a
        /*021e*/ 	.byte	0x3f
	.zero		1


	//   ....[26]....
        /*0220*/ 	.word	0x00006350
        /*0224*/ 	.word	0x00000008
        /*0228*/ 	.word	0x00000000
        /*022c*/ 	.short	0x010a
        /*022e*/ 	.byte	0x3f
	.zero		1


	//   ....[27]....
        /*0230*/ 	.word	0x000063a0
        /*0234*/ 	.word	0x0000000b
        /*0238*/ 	.word	0x00000000
        /*023c*/ 	.short	0x010a
        /*023e*/ 	.byte	0x3f
	.zero		1


	//----- nvinfo : EIATTR_NUM_MBARRIERS
	.align		4
.L_35:
        /*0240*/ 	.byte	0x03, 0x38
        /*0242*/ 	.short	0x000a


	//----- nvinfo : EIATTR_EXIT_INSTR_OFFSETS
	.align		4
        /*0244*/ 	.byte	0x04, 0x1c
        /*0246*/ 	.short	(.L_37 - .L_36)


	//   ....[0]....
.L_36:
        /*0248*/ 	.word	0x00000660


	//   ....[1]....
        /*024c*/ 	.word	0x00000f20


	//   ....[2]....
        /*0250*/ 	.word	0x00004a50


	//   ....[3]....
        /*0254*/ 	.word	0x00005080


	//   ....[4]....
        /*0258*/ 	.word	0x000060f0


	//----- nvinfo : EIATTR_MAX_THREADS
	.align		4
.L_37:
        /*025c*/ 	.byte	0x04, 0x05
        /*025e*/ 	.short	(.L_39 - .L_38)
.L_38:
        /*0260*/ 	.word	0x00000180
        /*0264*/ 	.word	0x00000001
        /*0268*/ 	.word	0x00000001


	//----- nvinfo : EIATTR_CRS_STACK_SIZE
	.align		4
.L_39:
        /*026c*/ 	.byte	0x04, 0x1e
        /*026e*/ 	.short	(.L_41 - .L_40)
.L_40:
        /*0270*/ 	.word	0x00000000


	//----- nvinfo : EIATTR_CBANK_PARAM_SIZE
	.align		4
.L_41:
        /*0274*/ 	.byte	0x03, 0x19
        /*0276*/ 	.short	0x0470


	//----- nvinfo : EIATTR_PARAM_CBANK
	.align		4
        /*0278*/ 	.byte	0x04, 0x0a
        /*027a*/ 	.short	(.L_43 - .L_42)
	.align		4
.L_42:
        /*027c*/ 	.word	index@(.nv.constant0._ZN7cutlass13device_kernelINS_4gemm6kernel13GemmUniversalIN4cute5tupleIJiiiiEEENS1_10collective13CollectiveMmaINS1_34MainloopSm90TmaGmmaWarpSpecializedILi4ENS5_IJNS4_1CILi1EEESB_SB_EEENS1_35KernelTmaWarpSpecializedCooperativeEEENS5_IJNSA_ILi128EEENSA_ILi64EEESF_EEENS_10bfloat16_tENS5_IJlSB_lEEESI_SJ_NS4_8TiledMMAINS4_8MMA_AtomIJNS4_4SM904GMMA27MMA_64x64x16_F32BF16BF16_SSILNSN_5MajorE0ELSP_0ELNSN_7ScaleInE1ELSQ_1EEEEEENS4_6LayoutINS5_IJNSA_ILi2EEESB_SB_EEENS5_IJSB_NSA_ILi0EEESW_EEEEENS5_IJNS4_10UnderscoreESZ_SZ_EEEEENS4_13SM90_TMA_LOADENS4_14ComposedLayoutINS4_7SwizzleILi3ELi4ELi3EEENS4_18smem_ptr_flag_bitsILi16EEENST_INS5_IJNSA_ILi8EEESG_EEENS5_IJSG_SB_EEEEEEEvNS4_8identityES12_S1C_vS1D_EENS_8epilogue10collective6detail29Sm90TmaWarpSpecializedAdapterINS1G_15DefaultEpilogueISI_SJ_SJ_NS1F_6thread17LinearCombinationISI_Li1EffLNS1K_9ScaleType4KindE0ELNS_15FloatRoundStyleE2ESI_EENS1_15EpilogueDefaultEEEEEvvEEEEvNT_6ParamsE)
        /*0280*/ 	.short	0x0210
        /*0282*/ 	.short	0x0470


	//----- nvinfo : EIATTR_SW_WAR
	.align		4
.L_43:
        /*0284*/ 	.byte	0x04, 0x36
        /*0286*/ 	.short	(.L_45 - .L_44)
.L_44:
        /*0288*/ 	.word	0x00000008
.L_45:


//--------------------- .nv.callgraph             --------------------------
	.section	.nv.callgraph,"",@"SHT_CUDA_CALLGRAPH"
	.align	4
	.sectionentsize	8
	.align		4
        /*0000*/ 	.word	0x00000000
	.align		4
        /*0004*/ 	.word	0xffffffff
	.align		4
        /*0008*/ 	.word	index@(_ZN7cutlass13device_kernelINS_4gemm6kernel13GemmUniversalIN4cute5tupleIJiiiiEEENS1_10collective13CollectiveMmaINS1_34MainloopSm90TmaGmmaWarpSpecializedILi4ENS5_IJNS4_1CILi1EEESB_SB_EEENS1_35KernelTmaWarpSpecializedCooperativeEEENS5_IJNSA_ILi128EEENSA_ILi64EEESF_EEENS_10bfloat16_tENS5_IJlSB_lEEESI_SJ_NS4_8TiledMMAINS4_8MMA_AtomIJNS4_4SM904GMMA27MMA_64x64x16_F32BF16BF16_SSILNSN_5MajorE0ELSP_0ELNSN_7ScaleInE1ELSQ_1EEEEEENS4_6LayoutINS5_IJNSA_ILi2EEESB_SB_EEENS5_IJSB_NSA_ILi0EEESW_EEEEENS5_IJNS4_10UnderscoreESZ_SZ_EEEEENS4_13SM90_TMA_LOADENS4_14ComposedLayoutINS4_7SwizzleILi3ELi4ELi3EEENS4_18smem_ptr_flag_bitsILi16EEENST_INS5_IJNSA_ILi8EEESG_EEENS5_IJSG_SB_EEEEEEEvNS4_8identityES12_S1C_vS1D_EENS_8epilogue10collective6detail29Sm90TmaWarpSpecializedAdapterINS1G_15DefaultEpilogueISI_SJ_SJ_NS1F_6thread17LinearCombinationISI_Li1EffLNS1K_9ScaleType4KindE0ELNS_15FloatRoundStyleE2ESI_EENS1_15EpilogueDefaultEEEEEvvEEEEvNT_6ParamsE)
	.align		4
        /*000c*/ 	.word	index@(__assertfail)
	.align		4
        /*0010*/ 	.word	0x00000000
	.align		4
        /*0014*/ 	.word	0xfffffffe
	.align		4
        /*0018*/ 	.word	0x00000000
	.align		4
        /*001c*/ 	.word	0xfffffffd
	.align		4
        /*0020*/ 	.word	0x00000000
	.align		4
        /*0024*/ 	.word	0xfffffffc


//--------------------- .nv.constant4             --------------------------
	.section	.nv.constant4,"a",@progbits
	.align	8
	.align		8
.nv.constant4:
        /*0000*/ 	.dword	__assertfail
	.align		8
        /*0008*/ 	.dword	__unnamed_1
	.align		8
        /*0010*/ 	.dword	_ZN39_INTERNAL_8daf6c6d_4_k_cu_aed9d5c4_29214cuda3std3__45__cpo5beginE
	.align		8
        /*0018*/ 	.dword	_ZN39_INTERNAL_8daf6c6d_4_k_cu_aed9d5c4_29214cuda3std3__45__cpo3endE
	.align		8
        /*0020*/ 	.dword	_ZN39_INTERNAL_8daf6c6d_4_k_cu_aed9d5c4_29214cuda3std3__45__cpo6cbeginE
	.align		8
        /*0028*/ 	.dword	_ZN39_INTERNAL_8daf6c6d_4_k_cu_aed9d5c4_29214cuda3std3__45__cpo4cendE
	.align		8
        /*0030*/ 	.dword	_ZN39_INTERNAL_8daf6c6d_4_k_cu_aed9d5c4_29214cuda3std3__441_GLOBAL__N__8daf6c6d_4_k_cu_aed9d5c4_29216ignoreE
	.align		8
        /*0038*/ 	.dword	_ZN39_INTERNAL_8daf6c6d_4_k_cu_aed9d5c4_29214cuda3std3__419piecewise_constructE
	.align		8
        /*0040*/ 	.dword	_ZN39_INTERNAL_8daf6c6d_4_k_cu_aed9d5c4_29214cuda3std3__48in_placeE
	.align		8
        /*0048*/ 	.dword	_ZN39_INTERNAL_8daf6c6d_4_k_cu_aed9d5c4_29214cuda3std6ranges3__45__cpo4swapE
	.align		8
        /*0050*/ 	.dword	_ZN39_INTERNAL_8daf6c6d_4_k_cu_aed9d5c4_29214cuda3std6ranges3__45__cpo9iter_moveE
	.align		8
        /*0058*/ 	.dword	_ZN39_INTERNAL_8daf6c6d_4_k_cu_aed9d5c4_29214cute7productE
	.align		8
        /*0060*/ 	.dword	_ZN39_INTERNAL_8daf6c6d_4_k_cu_aed9d5c4_29214cute1_E
	.align		8
        /*0068*/ 	.dword	$str$22
	.align		8
        /*0070*/ 	.dword	$str$23


//--------------------- .text._ZN7cutlass13device_kernelINS_4gemm6kernel13GemmUniversalIN4cute5tupleIJiiiiEEENS1_10collective13CollectiveMmaINS1_34MainloopSm90TmaGmmaWarpSpecializedILi4ENS5_IJNS4_1CILi1EEESB_SB_EEENS1_35KernelTmaWarpSpecializedCooperativeEEENS5_IJNSA_ILi128EEENSA_ILi64EEESF_EEENS_10bfloat16_tENS5_IJlSB_lEEESI_SJ_NS4_8TiledMMAINS4_8MMA_AtomIJNS4_4SM904GMMA27MMA_64x64x16_F32BF16BF16_SSILNSN_5MajorE0ELSP_0ELNSN_7ScaleInE1ELSQ_1EEEEEENS4_6LayoutINS5_IJNSA_ILi2EEESB_SB_EEENS5_IJSB_NSA_ILi0EEESW_EEEEENS5_IJNS4_10UnderscoreESZ_SZ_EEEEENS4_13SM90_TMA_LOADENS4_14ComposedLayoutINS4_7SwizzleILi3ELi4ELi3EEENS4_18smem_ptr_flag_bitsILi16EEENST_INS5_IJNSA_ILi8EEESG_EEENS5_IJSG_SB_EEEEEEEvNS4_8identityES12_S1C_vS1D_EENS_8epilogue10collective6detail29Sm90TmaWarpSpecializedAdapterINS1G_15DefaultEpilogueISI_SJ_SJ_NS1F_6thread17LinearCombinationISI_Li1EffLNS1K_9ScaleType4KindE0ELNS_15FloatRoundStyleE2ESI_EENS1_15EpilogueDefaultEEEEEvvEEEEvNT_6ParamsE --------------------------
	.section	.text._ZN7cutlass13device_kernelINS_4gemm6kernel13GemmUniversalIN4cute5tupleIJiiiiEEENS1_10collective13CollectiveMmaINS1_34MainloopSm90TmaGmmaWarpSpecializedILi4ENS5_IJNS4_1CILi1EEESB_SB_EEENS1_35KernelTmaWarpSpecializedCooperativeEEENS5_IJNSA_ILi128EEENSA_ILi64EEESF_EEENS_10bfloat16_tENS5_IJlSB_lEEESI_SJ_NS4_8TiledMMAINS4_8MMA_AtomIJNS4_4SM904GMMA27MMA_64x64x16_F32BF16BF16_SSILNSN_5MajorE0ELSP_0ELNSN_7ScaleInE1ELSQ_1EEEEEENS4_6LayoutINS5_IJNSA_ILi2EEESB_SB_EEENS5_IJSB_NSA_ILi0EEESW_EEEEENS5_IJNS4_10UnderscoreESZ_SZ_EEEEENS4_13SM90_TMA_LOADENS4_14ComposedLayoutINS4_7SwizzleILi3ELi4ELi3EEENS4_18smem_ptr_flag_bitsILi16EEENST_INS5_IJNSA_ILi8EEESG_EEENS5_IJSG_SB_EEEEEEEvNS4_8identityES12_S1C_vS1D_EENS_8epilogue10collective6detail29Sm90TmaWarpSpecializedAdapterINS1G_15DefaultEpilogueISI_SJ_SJ_NS1F_6thread17LinearCombinationISI_Li1EffLNS1K_9ScaleType4KindE0ELNS_15FloatRoundStyleE2ESI_EENS1_15EpilogueDefaultEEEEEvvEEEEvNT_6ParamsE,"ax",@progbits
	.align	128
.text._ZN7cutlass13device_kernelINS_4gemm6kernel13GemmUniversalIN4cute5tupleIJiiiiEEENS1_10collective13CollectiveMmaINS1_34MainloopSm90TmaGmmaWarpSpecializedILi4ENS5_IJNS4_1CILi1EEESB_SB_EEENS1_35KernelTmaWarpSpecializedCooperativeEEENS5_IJNSA_ILi128EEENSA_ILi64EEESF_EEENS_10bfloat16_tENS5_IJlSB_lEEESI_SJ_NS4_8TiledMMAINS4_8MMA_AtomIJNS4_4SM904GMMA27MMA_64x64x16_F32BF16BF16_SSILNSN_5MajorE0ELSP_0ELNSN_7ScaleInE1ELSQ_1EEEEEENS4_6LayoutINS5_IJNSA_ILi2EEESB_SB_EEENS5_IJSB_NSA_ILi0EEESW_EEEEENS5_IJNS4_10UnderscoreESZ_SZ_EEEEENS4_13SM90_TMA_LOADENS4_14ComposedLayoutINS4_7SwizzleILi3ELi4ELi3EEENS4_18smem_ptr_flag_bitsILi16EEENST_INS5_IJNSA_ILi8EEESG_EEENS5_IJSG_SB_EEEEEEEvNS4_8identityES12_S1C_vS1D_EENS_8epilogue10collective6detail29Sm90TmaWarpSpecializedAdapterINS1G_15DefaultEpilogueISI_SJ_SJ_NS1F_6thread17LinearCombinationISI_Li1EffLNS1K_9ScaleType4KindE0ELNS_15FloatRoundStyleE2ESI_EENS1_15EpilogueDefaultEEEEEvvEEEEvNT_6ParamsE:
        .type           _ZN7cutlass13device_kernelINS_4gemm6kernel13GemmUniversalIN4cute5tupleIJiiiiEEENS1_10collective13CollectiveMmaINS1_34MainloopSm90TmaGmmaWarpSpecializedILi4ENS5_IJNS4_1CILi1EEESB_SB_EEENS1_35KernelTmaWarpSpecializedCooperativeEEENS5_IJNSA_ILi128EEENSA_ILi64EEESF_EEENS_10bfloat16_tENS5_IJlSB_lEEESI_SJ_NS4_8TiledMMAINS4_8MMA_AtomIJNS4_4SM904GMMA27MMA_64x64x16_F32BF16BF16_SSILNSN_5MajorE0ELSP_0ELNSN_7ScaleInE1ELSQ_1EEEEEENS4_6LayoutINS5_IJNSA_ILi2EEESB_SB_EEENS5_IJSB_NSA_ILi0EEESW_EEEEENS5_IJNS4_10UnderscoreESZ_SZ_EEEEENS4_13SM90_TMA_LOADENS4_14ComposedLayoutINS4_7SwizzleILi3ELi4ELi3EEENS4_18smem_ptr_flag_bitsILi16EEENST_INS5_IJNSA_ILi8EEESG_EEENS5_IJSG_SB_EEEEEEEvNS4_8identityES12_S1C_vS1D_EENS_8epilogue10collective6detail29Sm90TmaWarpSpecializedAdapterINS1G_15DefaultEpilogueISI_SJ_SJ_NS1F_6thread17LinearCombinationISI_Li1EffLNS1K_9ScaleType4KindE0ELNS_15FloatRoundStyleE2ESI_EENS1_15EpilogueDefaultEEEEEvvEEEEvNT_6ParamsE,@function
        .size           _ZN7cutlass13device_kernelINS_4gemm6kernel13GemmUniversalIN4cute5tupleIJiiiiEEENS1_10collective13CollectiveMmaINS1_34MainloopSm90TmaGmmaWarpSpecializedILi4ENS5_IJNS4_1CILi1EEESB_SB_EEENS1_35KernelTmaWarpSpecializedCooperativeEEENS5_IJNSA_ILi128EEENSA_ILi64EEESF_EEENS_10bfloat16_tENS5_IJlSB_lEEESI_SJ_NS4_8TiledMMAINS4_8MMA_AtomIJNS4_4SM904GMMA27MMA_64x64x16_F32BF16BF16_SSILNSN_5MajorE0ELSP_0ELNSN_7ScaleInE1ELSQ_1EEEEEENS4_6LayoutINS5_IJNSA_ILi2EEESB_SB_EEENS5_IJSB_NSA_ILi0EEESW_EEEEENS5_IJNS4_10UnderscoreESZ_SZ_EEEEENS4_13SM90_TMA_LOADENS4_14ComposedLayoutINS4_7SwizzleILi3ELi4ELi3EEENS4_18smem_ptr_flag_bitsILi16EEENST_INS5_IJNSA_ILi8EEESG_EEENS5_IJSG_SB_EEEEEEEvNS4_8identityES12_S1C_vS1D_EENS_8epilogue10collective6detail29Sm90TmaWarpSpecializedAdapterINS1G_15DefaultEpilogueISI_SJ_SJ_NS1F_6thread17LinearCombinationISI_Li1EffLNS1K_9ScaleType4KindE0ELNS_15FloatRoundStyleE2ESI_EENS1_15EpilogueDefaultEEEEEvvEEEEvNT_6ParamsE,(.L_x_130 - _ZN7cutlass13device_kernelINS_4gemm6kernel13GemmUniversalIN4cute5tupleIJiiiiEEENS1_10collective13CollectiveMmaINS1_34MainloopSm90TmaGmmaWarpSpecializedILi4ENS5_IJNS4_1CILi1EEESB_SB_EEENS1_35KernelTmaWarpSpecializedCooperativeEEENS5_IJNSA_ILi128EEENSA_ILi64EEESF_EEENS_10bfloat16_tENS5_IJlSB_lEEESI_SJ_NS4_8TiledMMAINS4_8MMA_AtomIJNS4_4SM904GMMA27MMA_64x64x16_F32BF16BF16_SSILNSN_5MajorE0ELSP_0ELNSN_7ScaleInE1ELSQ_1EEEEEENS4_6LayoutINS5_IJNSA_ILi2EEESB_SB_EEENS5_IJSB_NSA_ILi0EEESW_EEEEENS5_IJNS4_10UnderscoreESZ_SZ_EEEEENS4_13SM90_TMA_LOADENS4_14ComposedLayoutINS4_7SwizzleILi3ELi4ELi3EEENS4_18smem_ptr_flag_bitsILi16EEENST_INS5_IJNSA_ILi8EEESG_EEENS5_IJSG_SB_EEEEEEEvNS4_8identityES12_S1C_vS1D_EENS_8epilogue10collective6detail29Sm90TmaWarpSpecializedAdapterINS1G_15DefaultEpilogueISI_SJ_SJ_NS1F_6thread17LinearCombinationISI_Li1EffLNS1K_9ScaleType4KindE0ELNS_15FloatRoundStyleE2ESI_EENS1_15EpilogueDefaultEEEEEvvEEEEvNT_6ParamsE)
        .other          _ZN7cutlass13device_kernelINS_4gemm6kernel13GemmUniversalIN4cute5tupleIJiiiiEEENS1_10collective13CollectiveMmaINS1_34MainloopSm90TmaGmmaWarpSpecializedILi4ENS5_IJNS4_1CILi1EEESB_SB_EEENS1_35KernelTmaWarpSpecializedCooperativeEEENS5_IJNSA_ILi128EEENSA_ILi64EEESF_EEENS_10bfloat16_tENS5_IJlSB_lEEESI_SJ_NS4_8TiledMMAINS4_8MMA_AtomIJNS4_4SM904GMMA27MMA_64x64x16_F32BF16BF16_SSILNSN_5MajorE0ELSP_0ELNSN_7ScaleInE1ELSQ_1EEEEEENS4_6LayoutINS5_IJNSA_ILi2EEESB_SB_EEENS5_IJSB_NSA_ILi0EEESW_EEEEENS5_IJNS4_10UnderscoreESZ_SZ_EEEEENS4_13SM90_TMA_LOADENS4_14ComposedLayoutINS4_7SwizzleILi3ELi4ELi3EEENS4_18smem_ptr_flag_bitsILi16EEENST_INS5_IJNSA_ILi8EEESG_EEENS5_IJSG_SB_EEEEEEEvNS4_8identityES12_S1C_vS1D_EENS_8epilogue10collective6detail29Sm90TmaWarpSpecializedAdapterINS1G_15DefaultEpilogueISI_SJ_SJ_NS1F_6thread17LinearCombinationISI_Li1EffLNS1K_9ScaleType4KindE0ELNS_15FloatRoundStyleE2ESI_EENS1_15EpilogueDefaultEEEEEvvEEEEvNT_6ParamsE,@"STO_CUDA_ENTRY STV_DEFAULT"
_ZN7cutlass13device_kernelINS_4gemm6kernel13GemmUniversalIN4cute5tupleIJiiiiEEENS1_10collective13CollectiveMmaINS1_34MainloopSm90TmaGmmaWarpSpecializedILi4ENS5_IJNS4_1CILi1EEESB_SB_EEENS1_35KernelTmaWarpSpecializedCooperativeEEENS5_IJNSA_ILi128EEENSA_ILi64EEESF_EEENS_10bfloat16_tENS5_IJlSB_lEEESI_SJ_NS4_8TiledMMAINS4_8MMA_AtomIJNS4_4SM904GMMA27MMA_64x64x16_F32BF16BF16_SSILNSN_5MajorE0ELSP_0ELNSN_7ScaleInE1ELSQ_1EEEEEENS4_6LayoutINS5_IJNSA_ILi2EEESB_SB_EEENS5_IJSB_NSA_ILi0EEESW_EEEEENS5_IJNS4_10UnderscoreESZ_SZ_EEEEENS4_13SM90_TMA_LOADENS4_14ComposedLayoutINS4_7SwizzleILi3ELi4ELi3EEENS4_18smem_ptr_flag_bitsILi16EEENST_INS5_IJNSA_ILi8EEESG_EEENS5_IJSG_SB_EEEEEEEvNS4_8identityES12_S1C_vS1D_EENS_8epilogue10collective6detail29Sm90TmaWarpSpecializedAdapterINS1G_15DefaultEpilogueISI_SJ_SJ_NS1F_6thread17LinearCombinationISI_Li1EffLNS1K_9ScaleType4KindE0ELNS_15FloatRoundStyleE2ESI_EENS1_15EpilogueDefaultEEEEEvvEEEEvNT_6ParamsE:
[----:B------:R-:W0:Y:S01]  /*0000*/  LDC R1, c[0x0][0x28] ;  /* 0x00000a00ff017b82 */ /* 0x000e220000000800 */
[----:B------:R-:W1:Y:S01]  /*0010*/  S2R R4, SR_TID.X ;  /* 0x0000000000047919 */ /* 0x000e620000002100 */
[----:B------:R-:W-:Y:S01]  /*0020*/  ELECT P0, URZ, PT ;  /* 0x00000000003f782f */ /* 0x000fe20003800000 */
[----:B------:R-:W-:Y:S01]  /*0030*/  BSSY B0, `(.L_x_0) ;  /* 0x000000f000007945 */ /* 0x000fe20003800000 */
[--C-:B-1----:R-:W-:Y:S02]  /*0040*/  SHF.R.U32.HI R0, RZ, 0x5, R4.reuse ;  /* 0x00000005ff007819 */ /* 0x102fe40000011604 */
[----:B------:R-:W-:-:S03]  /*0050*/  SHF.R.U32.HI R14, RZ, 0x7, R4 ;  /* 0x00000007ff0e7819 */ /* 0x000fc60000011604 */
[----:B------:R-:W1:Y:S04]  /*0060*/  SHFL.IDX PT, R5, R0, RZ, 0x1f ;  /* 0x00001fff00057589 */ /* 0x000e6800000e0000 */
[----:B------:R2:W3:Y:S01]  /*0070*/  SHFL.IDX PT, R10, R14, RZ, 0x1f ;  /* 0x00001fff0e0a7589 */ /* 0x0004e200000e0000 */
[----:B-1----:R-:W-:-:S13]  /*0080*/  ISETP.NE.OR P0, PT, R5, RZ, !P0 ;  /* 0x000000ff0500720c */ /* 0x002fda0004705670 */
[----:B0-23--:R-:W-:Y:S05]  /*0090*/  @P0 BRA `(.L_x_1) ;  /* 0x0000000000200947 */ /* 0x00dfea0003800000 */
[----:B------:R-:W-:Y:S02]  /*00a0*/  ULDC.64 UR4, c[0x0][0x198] ;  /* 0x0000660000047ab9 */ /* 0x000fe40000000a00 */
[----:B------:R-:W-:Y:S02]  /*00b0*/  UIADD3 UR6, UP0, UR4, 0xf0, URZ ;  /* 0x000000f004067890 */ /* 0x000fe4000ff1e03f */
[----:B------:R-:W-:Y:S02]  /*00c0*/  UIADD3 UR4, UP1, UR4, 0x1f0, URZ ;  /* 0x000001f004047890 */ /* 0x000fe4000ff3e03f */
[----:B------:R-:W-:Y:S02]  /*00d0*/  UIADD3.X UR7, URZ, UR5, URZ, UP0, !UPT ;  /* 0x000000053f077290 */ /* 0x000fe400087fe43f */
[----:B------:R-:W-:-:S07]  /*00e0*/  UIADD3.X UR5, URZ, UR5, URZ, UP1, !UPT ;  /* 0x000000053f057290 */ /* 0x000fce0008ffe43f */
[----:B------:R0:W-:Y:S02]  /*00f0*/  UTMACCTL.PF [UR6] ;  /* 0x00000000060079b9 */ /* 0x0001e40008040000 */
[----:B------:R0:W-:Y:S02]  /*0100*/  UTMACCTL.PF [UR4] ;  /* 0x00000000040079b9 */ /* 0x0001e40008040000 */
[----:B0-----:R-:W-:Y:S01]  /*0110*/  NOP ;  /* 0x0000000000007918 */ /* 0x001fe20000000000 */
.L_x_1:
[----:B------:R-:W-:Y:S05]  /*0120*/  BSYNC B0 ;  /* 0x0000000000007941 */ /* 0x000fea0003800000 */
.L_x_0:
[----:B------:R-:W0:Y:S02]  /*0130*/  SHFL.IDX PT, R2, R0, RZ, 0x1f ;  /* 0x00001fff00027589 */ /* 0x000e2400000e0000 */
[----:B0-----:R-:W-:-:S13]  /*0140*/  ISETP.NE.AND P0, PT, R2, RZ, PT ;  /* 0x000000ff0200720c */ /* 0x001fda0003f05270 */
[----:B------:R-:W-:Y:S05]  /*0150*/  @P0 BRA `(.L_x_2) ;  /* 0x0000000000580947 */ /* 0x000fea0003800000 */
[----:B------:R-:W0:Y:S01]  /*0160*/  S2UR UR8, SR_CgaCtaId ;  /* 0x00000000000879c3 */ /* 0x000e220000008800 */
[----:B------:R-:W-:Y:S01]  /*0170*/  UMOV UR4, 0x400 ;  /* 0x0000040000047882 */ /* 0x000fe20000000000 */
[----:B------:R-:W-:Y:S01]  /*0180*/  UMOV UR5, 0x1 ;  /* 0x0000000100057882 */ /* 0x000fe20000000000 */
[----:B------:R-:W-:Y:S01]  /*0190*/  UMOV UR6, 0x100 ;  /* 0x0000010000067882 */ /* 0x000fe20000000000 */
[----:B------:R-:W-:Y:S01]  /*01a0*/  ELECT P0, URZ, PT ;  /* 0x00000000003f782f */ /* 0x000fe20003800000 */
[----:B------:R-:W-:-:S04]  /*01b0*/  UIADD3 UR6, -UR6, 0x100000, URZ ;  /* 0x0010000006067890 */ /* 0x000fc8000fffe13f */
[----:B------:R-:W-:Y:S02]  /*01c0*/  USHF.L.U32 UR7, UR6, 0xb, URZ ;  /* 0x0000000b06077899 */ /* 0x000fe4000800063f */
[----:B------:R-:W-:Y:S02]  /*01d0*/  USHF.L.U32 UR6, UR6, 0x1, URZ ;  /* 0x0000000106067899 */ /* 0x000fe4000800063f */
[----:B0-----:R-:W-:Y:S02]  /*01e0*/  ULEA UR8, UR8, UR4, 0x18 ;  /* 0x0000000408087291 */ /* 0x001fe4000f8ec03f */
[----:B------:R-:W-:-:S04]  /*01f0*/  UIADD3 UR4, -UR5, 0x100000, URZ ;  /* 0x0010000005047890 */ /* 0x000fc8000fffe13f */
[----:B------:R-:W-:Y:S02]  /*0200*/  USHF.L.U32 UR5, UR4, 0xb, URZ ;  /* 0x0000000b04057899 */ /* 0x000fe4000800063f */
[----:B------:R-:W-:Y:S01]  /*0210*/  USHF.L.U32 UR4, UR4, 0x1, URZ ;  /* 0x0000000104047899 */ /* 0x000fe2000800063f */
[----:B------:R-:W0:Y:S11]  /*0220*/  FENCE.VIEW.ASYNC.S ;  /* 0x00000000000073c6 */ /* 0x000e360000000000 */
[----:B0-----:R0:W1:Y:S01]  /*0230*/  SYNCS.EXCH.64 URZ, [UR8], UR4 ;  /* 0x00000004083f75b2 */ /* 0x0010620008000100 */
[----:B------:R0:W2:Y:S01]  /*0240*/  SYNCS.EXCH.64 URZ, [UR8+0x20], UR6 ;  /* 0x00002006083f75b2 */ /* 0x0000a20008000100 */
[----:B------:R0:W3:Y:S01]  /*0250*/  SYNCS.EXCH.64 URZ, [UR8+0x8], UR4 ;  /* 0x00000804083f75b2 */ /* 0x0000e20008000100 */
[----:B------:R0:W4:Y:S01]  /*0260*/  SYNCS.EXCH.64 URZ, [UR8+0x28], UR6 ;  /* 0x00002806083f75b2 */ /* 0x0001220008000100 */
[----:B------:R0:W0:Y:S01]  /*0270*/  SYNCS.EXCH.64 URZ, [UR8+0x10], UR4 ;  /* 0x00001004083f75b2 */ /* 0x0000220008000100 */
[----:B------:R0:W0:Y:S01]  /*0280*/  SYNCS.EXCH.64 URZ, [UR8+0x30], UR6 ;  /* 0x00003006083f75b2 */ /* 0x0000220008000100 */
[----:B------:R0:W0:Y:S01]  /*0290*/  SYNCS.EXCH.64 URZ, [UR8+0x18], UR4 ;  /* 0x00001804083f75b2 */ /* 0x0000220008000100 */
[----:B------:R0:W0:Y:S01]  /*02a0*/  SYNCS.EXCH.64 URZ, [UR8+0x38], UR6 ;  /* 0x00003806083f75b2 */ /* 0x0000220008000100 */
[----:B------:R-:W-:Y:S01]  /*02b0*/  NOP ;  /* 0x0000000000007918 */ /* 0x000fe20000000000 */
.L_x_2:
[----:B------:R-:W5:Y:S01]  /*02c0*/  SHFL.IDX PT, R0, R0, RZ, 0x1f ;  /* 0x00001fff00007589 */ /* 0x000f6200000e0000 */
[----:B------:R-:W-:Y:S01]  /*02d0*/  ELECT P0, URZ, PT ;  /* 0x00000000003f782f */ /* 0x000fe20003800000 */
[----:B------:R-:W1:Y:S01]  /*02e0*/  LDC R2, c[0x0][0x65c] ;  /* 0x00019700ff027b82 */ /* 0x000e620000000800 */
[----:B0-----:R-:W-:Y:S01]  /*02f0*/  UMOV UR4, 0x20 ;  /* 0x0000002000047882 */ /* 0x001fe20000000000 */
[----:B------:R-:W0:Y:S01]  /*0300*/  S2R R3, SR_CTAID.Y ;  /* 0x0000000000037919 */ /* 0x000e220000002600 */
[----:B------:R-:W-:Y:S01]  /*0310*/  NOP ;  /* 0x0000000000007918 */ /* 0x000fe20000000000 */
[----:B------:R-:W-:Y:S01]  /*0320*/  ISETP.NE.AND P2, PT, R10, RZ, PT ;  /* 0x000000ff0a00720c */ /* 0x000fe20003f45270 */
[----:B------:R-:W-:Y:S01]  /*0330*/  NOP ;  /* 0x0000000000007918 */ /* 0x000fe20000000000 */
[----:B------:R-:W2:Y:S01]  /*0340*/  S2R R6, SR_CTAID.X ;  /* 0x0000000000067919 */ /* 0x000ea20000002500 */
[----:B------:R-:W-:Y:S01]  /*0350*/  IMAD.MOV.U32 R7, RZ, RZ, RZ ;  /* 0x000000ffff077224 */ /* 0x000fe200078e00ff */
[----:B-----5:R-:W-:-:S02]  /*0360*/  ISETP.NE.OR P0, PT, R0, RZ, !P0 ;  /* 0x000000ff0000720c */ /* 0x020fc40004705670 */
[----:B-1----:R-:W-:-:S04]  /*0370*/  ISETP.NE.AND P3, PT, R2, 0x1, PT ;  /* 0x000000010200780c */ /* 0x002fc80003f65270 */
[----:B------:R-:W-:Y:S02]  /*0380*/  P2R R0, PR, RZ, 0x8 ;  /* 0x00000008ff007803 */ /* 0x000fe40000000000 */
[----:B------:R-:W-:-:S04]  /*0390*/  SHF.R.S32.HI R0, RZ, 0x1f, R5 ;  /* 0x0000001fff007819 */ /* 0x000fc80000011405 */
[----:B------:R-:W-:Y:S01]  /*03a0*/  LEA.HI R0, R0, R5, RZ, 0x2 ;  /* 0x0000000500007211 */ /* 0x000fe200078f10ff */
[----:B------:R-:W-:Y:S01]  /*03b0*/  VOTEU.ALL UP0, P0 ;  /* 0x00000000003f7886 */ /* 0x000fe20000000000 */
[----:B------:R-:W-:Y:S01]  /*03c0*/  VOTEU.ALL UP1, P0 ;  /* 0x00000000003f7886 */ /* 0x000fe20000020000 */
[----:B------:R-:W2:Y:S01]  /*03d0*/  @P3 LDC R17, c[0x0][0x10] ;  /* 0x00000400ff113b82 */ /* 0x000ea20000000800 */
[----:B------:R-:W-:Y:S01]  /*03e0*/  LOP3.LUT R0, R0, 0xfffffffc, RZ, 0xc0, !PT ;  /* 0xfffffffc00007812 */ /* 0x000fe200078ec0ff */
[----:B0-----:R-:W-:Y:S01]  /*03f0*/  @P3 IMAD.MOV.U32 R8, RZ, RZ, R3 ;  /* 0x000000ffff083224 */ /* 0x001fe200078e0003 */
[----:B------:R-:W-:Y:S01]  /*0400*/  @!UP0 UMOV UR6, 0x400 ;  /* 0x0000040000068882 */ /* 0x000fe20000000000 */
[----:B------:R-:W-:-:S04]  /*0410*/  @!UP0 UIADD3 UR4, -UR4, 0x100000, URZ ;  /* 0x0010000004048890 */ /* 0x000fc8000fffe13f */
[----:B------:R-:W-:Y:S02]  /*0420*/  @!UP0 USHF.L.U32 UR5, UR4, 0xb, URZ ;  /* 0x0000000b04058899 */ /* 0x000fe4000800063f */
[----:B------:R-:W-:Y:S01]  /*0430*/  @!UP0 USHF.L.U32 UR4, UR4, 0x1, URZ ;  /* 0x0000000104048899 */ /* 0x000fe2000800063f */
[----:B------:R-:W-:Y:S02]  /*0440*/  @P3 IMAD.MOV.U32 R9, RZ, RZ, RZ ;  /* 0x000000ffff093224 */ /* 0x000fe400078e00ff */
[----:B------:R-:W-:Y:S01]  /*0450*/  IMAD.IADD R0, R5, 0x1, -R0 ;  /* 0x0000000105007824 */ /* 0x000fe200078e0a00 */
[----:B------:R-:W0:Y:S01]  /*0460*/  @!UP0 S2UR UR7, SR_CgaCtaId ;  /* 0x00000000000789c3 */ /* 0x000e220000008800 */
[----:B------:R-:W-:-:S03]  /*0470*/  @P3 IMAD.MOV.U32 R5, RZ, RZ, RZ ;  /* 0x000000ffff053224 */ /* 0x000fc600078e00ff */
[----:B------:R-:W-:-:S04]  /*0480*/  ISETP.NE.AND P1, PT, R0, 0x3, PT ;  /* 0x000000030000780c */ /* 0x000fc80003f25270 */
[----:B------:R-:W1:Y:S01]  /*0490*/  @!P3 LDC R11, c[0x0][0xc] ;  /* 0x00000300ff0bbb82 */ /* 0x000e620000000800 */
[----:B--2---:R-:W-:-:S04]  /*04a0*/  @P3 IMAD.WIDE.U32 R16, R6, R17, R8 ;  /* 0x0000001106103225 */ /* 0x004fc800078e0008 */
[----:B------:R-:W-:Y:S01]  /*04b0*/  @P3 IMAD.IADD R17, R17, 0x1, R5 ;  /* 0x0000000111113824 */ /* 0x000fe200078e0205 */
[----:B------:R-:W-:Y:S01]  /*04c0*/  LOP3.LUT R5, R4, 0x7f, RZ, 0xc0, !PT ;  /* 0x0000007f04057812 */ /* 0x000fe200078ec0ff */
[----:B0-----:R-:W-:Y:S01]  /*04d0*/  @!UP0 ULEA UR8, UR7, UR6, 0x18 ;  /* 0x0000000607088291 */ /* 0x001fe2000f8ec03f */
[----:B------:R-:W-:Y:S02]  /*04e0*/  VOTEU.ALL UP0, P0 ;  /* 0x00000000003f7886 */ /* 0x000fe40000000000 */
[----:B------:R-:W-:Y:S01]  /*04f0*/  ULDC UR6, c[0x0][0xc] ;  /* 0x0000030000067ab9 */ /* 0x000fe20000000800 */
[----:B------:R-:W-:Y:S01]  /*0500*/  ISETP.EQ.OR P0, PT, R0, RZ, !P1 ;  /* 0x000000ff0000720c */ /* 0x000fe20004f02670 */
[----:B------:R-:W-:-:S03]  /*0510*/  ULDC UR7, c[0x0][0x10] ;  /* 0x0000040000077ab9 */ /* 0x000fc60000000800 */
[C---:B------:R-:W-:Y:S01]  /*0520*/  ISETP.EQ.AND P0, PT, R10.reuse, RZ, P0 ;  /* 0x000000ff0a00720c */ /* 0x040fe20000702270 */
[----:B------:R-:W-:Y:S02]  /*0530*/  VIADD R10, R10, 0xffffffff ;  /* 0xffffffff0a0a7836 */ /* 0x000fe40000000000 */
[----:B-1----:R-:W-:Y:S01]  /*0540*/  @!P3 IMAD.WIDE.U32 R8, R11, R3, R6 ;  /* 0x000000030b08b225 */ /* 0x002fe200078e0006 */
[----:B------:R-:W0:Y:S02]  /*0550*/  FENCE.VIEW.ASYNC.S ;  /* 0x00000000000073c6 */ /* 0x000e240000000000 */
[----:B0-----:R-:W3:Y:S01]  /*0560*/  @!UP0 SYNCS.EXCH.64 URZ, [UR8+0x50], UR4 ;  /* 0x00005004083f85b2 */ /* 0x001ee20008000100 */
[----:B------:R-:W-:Y:S02]  /*0570*/  SEL R18, RZ, 0x1, !P0 ;  /* 0x00000001ff127807 */ /* 0x000fe40004000000 */
[----:B------:R-:W-:Y:S01]  /*0580*/  ISETP.GE.U32.AND P1, PT, R10, 0x2, PT ;  /* 0x000000020a00780c */ /* 0x000fe20003f26070 */
[----:B------:R-:W-:-:S02]  /*0590*/  @!P3 IMAD.MOV.U32 R16, RZ, RZ, R8 ;  /* 0x000000ffff10b224 */ /* 0x000fc400078e0008 */
[----:B------:R-:W-:Y:S01]  /*05a0*/  @!P3 IMAD.MOV.U32 R17, RZ, RZ, R9 ;  /* 0x000000ffff11b224 */ /* 0x000fe200078e0009 */
[----:B------:R-:W-:Y:S01]  /*05b0*/  SEL R18, R18, 0x2, P1 ;  /* 0x0000000212127807 */ /* 0x000fe20000800000 */
[----:B------:R0:W3:Y:S01]  /*05c0*/  @!UP1 SYNCS.EXCH.64 URZ, [UR8+0x58], UR4 ;  /* 0x00005804083f95b2 */ /* 0x0000e20008000100 */
[----:B------:R-:W-:Y:S01]  /*05d0*/  NOP ;  /* 0x0000000000007918 */ /* 0x000fe20000000000 */
[----:B0-----:R-:W-:-:S03]  /*05e0*/  UIMAD.WIDE.U32 UR4, UR6, UR7, URZ ;  /* 0x00000007060472a5 */ /* 0x001fc6000f8e003f */
[----:B------:R-:W-:Y:S02]  /*05f0*/  ULDC UR6, c[0x0][0x14] ;  /* 0x0000050000067ab9 */ /* 0x000fe40000000800 */
[----:B------:R-:W-:Y:S02]  /*0600*/  UIMAD.WIDE.U32 UR38, UR4, UR6, URZ ;  /* 0x00000006042672a5 */ /* 0x000fe4000f8e003f */
[----:B------:R-:W-:-:S04]  /*0610*/  UIMAD UR41, UR5, UR6, URZ ;  /* 0x00000006052972a4 */ /* 0x000fc8000f8e023f */
[----:B------:R-:W-:Y:S01]  /*0620*/  UIADD3 UR41, UR39, UR41, URZ ;  /* 0x0000002927297290 */ /* 0x000fe2000fffe03f */
[----:B---34-:R-:W-:Y:S06]  /*0630*/  BAR.SYNC.DEFER_BLOCKING 0x0 ;  /* 0x0000000000007b1d */ /* 0x018fec0000010000 */
[----:B------:R-:W-:Y:S05]  /*0640*/  @!P2 BRA `(.L_x_3) ;  /* 0x000000440004a947 */ /* 0x000fea0003800000 */
[----:B------:R-:W-:-:S13]  /*0650*/  ISETP.GT.U32.AND P0, PT, R10, 0x1, PT ;  /* 0x000000010a00780c */ /* 0x000fda0003f04070 */
[----:B------:R-:W-:Y:S05]  /*0660*/  @P0 EXIT ;  /* 0x000000000000094d */ /* 0x000fea0003800000 */
[----:B------:R-:W-:Y:S01]  /*0670*/  ULDC.64 UR4, c[0x0][0x650] ;  /* 0x0001940000047ab9 */ /* 0x000fe20000000a00 */
[----:B------:R-:W-:Y:S01]  /*0680*/  PRMT R0, RZ, 0x7610, R0 ;  /* 0x00007610ff007816 */ /* 0x000fe20000000000 */
[----:B------:R-:W-:Y:S01]  /*0690*/  IMAD.MOV.U32 R69, RZ, RZ, -0x1 ;  /* 0xffffffffff457424 */ /* 0x000fe200078e00ff */
[----:B------:R-:W-:Y:S01]  /*06a0*/  ISETP.GE.U32.AND P0, PT, R16, UR4, PT ;  /* 0x0000000410007c0c */ /* 0x000fe2000bf06070 */
[----:B------:R-:W-:Y:S02]  /*06b0*/  IMAD.MOV.U32 R68, RZ, RZ, -0x1 ;  /* 0xffffffffff447424 */ /* 0x000fe400078e00ff */
[----:B------:R-:W-:Y:S01]  /*06c0*/  IMAD.MOV.U32 R67, RZ, RZ, -0x1 ;  /* 0xffffffffff437424 */ /* 0x000fe200078e00ff */
[----:B------:R-:W-:-:S13]  /*06d0*/  ISETP.GE.U32.AND.EX P0, PT, R17, UR5, PT, P0 ;  /* 0x0000000511007c0c */ /* 0x000fda000bf06100 */
[----:B------:R-:W-:Y:S05]  /*06e0*/  @P0 BRA `(.L_x_4) ;  /* 0x0000000400540947 */ /* 0x000fea0003800000 */
[----:B------:R-:W0:Y:S01]  /*06f0*/  LDC.64 R20, c[0x0][0x628] ;  /* 0x00018a00ff147b82 */ /* 0x000e220000000a00 */
[----:B------:R-:W-:Y:S02]  /*0700*/  IMAD.MOV.U32 R8, RZ, RZ, R16 ;  /* 0x000000ffff087224 */ /* 0x000fe400078e0010 */
[----:B------:R-:W-:-:S05]  /*0710*/  IMAD.MOV.U32 R9, RZ, RZ, R17 ;  /* 0x000000ffff097224 */ /* 0x000fca00078e0011 */
[----:B------:R-:W1:Y:S08]  /*0720*/  LDC R0, c[0x0][0x630] ;  /* 0x00018c00ff007b82 */ /* 0x000e700000000800 */
[----:B------:R-:W2:Y:S01]  /*0730*/  LDC.64 R22, c[0x0][0x620] ;  /* 0x00018800ff167b82 */ /* 0x000ea20000000a00 */
[----:B0-----:R-:W-:-:S04]  /*0740*/  ISETP.NE.U32.AND P0, PT, R20, RZ, PT ;  /* 0x000000ff1400720c */ /* 0x001fc80003f05070 */
[----:B------:R-:W-:-:S13]  /*0750*/  ISETP.NE.AND.EX P0, PT, R21, RZ, PT, P0 ;  /* 0x000000ff1500720c */ /* 0x000fda0003f05300 */
[----:B-12---:R-:W-:Y:S05]  /*0760*/  @!P0 BRA `(.L_x_5) ;  /* 0x0000000000288947 */ /* 0x006fea0003800000 */
[----:B------:R-:W0:Y:S02]  /*0770*/  LDC R13, c[0x0][0x634] ;  /* 0x00018d00ff0d7b82 */ /* 0x000e240000000800 */
[----:B0-----:R-:W-:-:S05]  /*0780*/  IADD3 R13, P0, R16, R13, RZ ;  /* 0x0000000d100d7210 */ /* 0x001fca0007f1e0ff */
[----:B------:R-:W-:-:S04]  /*0790*/  IMAD.X R15, RZ, RZ, R17, P0 ;  /* 0x000000ffff0f7224 */ /* 0x000fc800000e0611 */
[----:B------:R-:W-:-:S04]  /*07a0*/  IMAD.WIDE.U32 R8, R15, R20, RZ ;  /* 0x000000140f087225 */ /* 0x000fc800078e00ff */
[----:B------:R-:W-:-:S04]  /*07b0*/  IMAD.WIDE.U32 R10, P0, R13, R21, R8 ;  /* 0x000000150d0a7225 */ /* 0x000fc80007800008 */
[----:B------:R-:W-:-:S04]  /*07c0*/  IMAD.WIDE.U32 R8, R13, R20, RZ ;  /* 0x000000140d087225 */ /* 0x000fc800078e00ff */
[----:B------:R-:W-:Y:S01]  /*07d0*/  IMAD.X R13, RZ, RZ, RZ, P0 ;  /* 0x000000ffff0d7224 */ /* 0x000fe200000e06ff */
[----:B------:R-:W-:Y:S01]  /*07e0*/  IADD3 RZ, P0, R9, R10, RZ ;  /* 0x0000000a09ff7210 */ /* 0x000fe20007f1e0ff */
[----:B------:R-:W-:-:S04]  /*07f0*/  IMAD.MOV.U32 R12, RZ, RZ, R11 ;  /* 0x000000ffff0c7224 */ /* 0x000fc800078e000b */
[----:B------:R-:W-:-:S08]  /*0800*/  IMAD.WIDE.U32.X R8, R15, R21, R12, P0 ;  /* 0x000000150f087225 */ /* 0x000fd000000e040c */
.L_x_5:
[-CC-:B------:R-:W-:Y:S01]  /*0810*/  SHF.R.U64 R67, R8, R0.reuse, R9.reuse ;  /* 0x0000000008437219 */ /* 0x180fe20000001209 */
[----:B------:R-:W0:Y:S01]  /*0820*/  LDC R12, c[0x0][0x618] ;  /* 0x00018600ff0c7b82 */ /* 0x000e220000000800 */
[----:B------:R-:W-:Y:S01]  /*0830*/  SHF.R.U32.HI R7, RZ, R0, R9 ;  /* 0x00000000ff077219 */ /* 0x000fe20000011609 */
[----:B------:R-:W-:Y:S01]  /*0840*/  ULDC UR4, c[0x0][0x150] ;  /* 0x0000540000047ab9 */ /* 0x000fe20000000800 */
[----:B------:R-:W-:Y:S02]  /*0850*/  IADD3 R11, P0, RZ, -R67, RZ ;  /* 0x80000043ff0b7210 */ /* 0x000fe40007f1e0ff */
[----:B------:R-:W-:-:S03]  /*0860*/  I2FP.F32.U32 R0, R6 ;  /* 0x0000000600007245 */ /* 0x000fc60000201000 */
[----:B------:R-:W1:Y:S01]  /*0870*/  LDC.64 R30, c[0x0][0x640] ;  /* 0x00019000ff1e7b82 */ /* 0x000e620000000a00 */
[----:B------:R-:W-:Y:S02]  /*0880*/  IMAD.X R13, RZ, RZ, ~R7, P0 ;  /* 0x000000ffff0d7224 */ /* 0x000fe400000e0e07 */
[----:B------:R-:W-:Y:S01]  /*0890*/  FMUL R0, R0, UR4 ;  /* 0x0000000400007c20 */ /* 0x000fe20008400000 */
[----:B------:R-:W-:Y:S01]  /*08a0*/  IMAD.WIDE.U32 R8, R11, R22, R16 ;  /* 0x000000160b087225 */ /* 0x000fe200078e0010 */
[----:B------:R-:W-:-:S03]  /*08b0*/  ULDC UR4, c[0x0][0x154] ;  /* 0x0000550000047ab9 */ /* 0x000fc60000000800 */
[----:B------:R-:W-:Y:S01]  /*08c0*/  IMAD R10, R13, R22, RZ ;  /* 0x000000160d0a7224 */ /* 0x000fe200078e02ff */
[----:B------:R-:W2:Y:S01]  /*08d0*/  LDC R7, c[0x0][0x144] ;  /* 0x00005100ff077b82 */ /* 0x000ea20000000800 */
[----:B------:R-:W3:Y:S02]  /*08e0*/  F2I.U32.TRUNC.NTZ R0, R0 ;  /* 0x0000000000007305 */ /* 0x000ee4000020f000 */
[----:B------:R-:W-:-:S04]  /*08f0*/  IMAD R11, R11, R23, R10 ;  /* 0x000000170b0b7224 */ /* 0x000fc800078e020a */
[----:B------:R-:W-:Y:S01]  /*0900*/  IMAD.IADD R9, R9, 0x1, R11 ;  /* 0x0000000109097824 */ /* 0x000fe200078e020b */
[----:B------:R-:W4:Y:S01]  /*0910*/  LDC R24, c[0x0][0x608] ;  /* 0x00018200ff187b82 */ /* 0x000f220000000800 */
[----:B------:R-:W-:-:S03]  /*0920*/  IMAD.MOV.U32 R11, RZ, RZ, -0x1 ;  /* 0xffffffffff0b7424 */ /* 0x000fc600078e00ff */
[-CC-:B0-----:R-:W-:Y:S02]  /*0930*/  SHF.R.U64 R22, R8, R12.reuse, R9.reuse ;  /* 0x0000000c08167219 */ /* 0x181fe40000001209 */
[----:B------:R-:W-:Y:S02]  /*0940*/  I2FP.F32.U32 R8, R3 ;  /* 0x0000000300087245 */ /* 0x000fe40000201000 */
[----:B------:R-:W0:Y:S01]  /*0950*/  LDC R28, c[0x0][0x658] ;  /* 0x00019600ff1c7b82 */ /* 0x000e220000000800 */
[----:B-1----:R-:W-:Y:S01]  /*0960*/  ISETP.NE.U32.AND P0, PT, R30, RZ, PT ;  /* 0x000000ff1e00720c */ /* 0x002fe20003f05070 */
[----:B---3--:R-:W-:Y:S02]  /*0970*/  IMAD.MOV R10, RZ, RZ, -R0 ;  /* 0x000000ffff0a7224 */ /* 0x008fe400078e0a00 */
[----:B------:R-:W-:Y:S01]  /*0980*/  FMUL R8, R8, UR4 ;  /* 0x0000000408087c20 */ /* 0x000fe20008400000 */
[----:B------:R-:W-:Y:S02]  /*0990*/  SHF.R.U32.HI R9, RZ, R12, R9 ;  /* 0x0000000cff097219 */ /* 0x000fe40000011609 */
[----:B------:R-:W-:Y:S01]  /*09a0*/  ISETP.NE.AND.EX P0, PT, R31, RZ, PT, P0 ;  /* 0x000000ff1f00720c */ /* 0x000fe20003f05300 */
[----:B------:R1:W3:Y:S01]  /*09b0*/  F2I.U32.TRUNC.NTZ R15, R8 ;  /* 0x00000008000f7305 */ /* 0x0002e2000020f000 */
[----:B------:R-:W1:Y:S01]  /*09c0*/  LDC R20, c[0x0][0x148] ;  /* 0x00005200ff147b82 */ /* 0x000e620000000800 */
[----:B--2---:R-:W-:-:S07]  /*09d0*/  IMAD R0, R7, R10, R6 ;  /* 0x0000000a07007224 */ /* 0x004fce00078e0206 */
[----:B------:R-:W2:Y:S01]  /*09e0*/  LDC R26, c[0x0][0x600] ;  /* 0x00018000ff1a7b82 */ /* 0x000ea20000000800 */
[-CC-:B----4-:R-:W-:Y:S02]  /*09f0*/  SHF.R.U64 R32, R22, R24.reuse, R9.reuse ;  /* 0x0000001816207219 */ /* 0x190fe40000001209 */
[----:B------:R-:W-:Y:S01]  /*0a00*/  SHF.R.U32.HI R7, RZ, R24, R9 ;  /* 0x00000018ff077219 */ /* 0x000fe20000011609 */
[----:B------:R-:W-:-:S04]  /*0a10*/  IMAD.MOV.U32 R9, RZ, RZ, 0x1 ;  /* 0x00000001ff097424 */ /* 0x000fc800078e00ff */
[----:B------:R-:W4:Y:S01]  /*0a20*/  LDC R21, c[0x0][0x648] ;  /* 0x00019200ff157b82 */ /* 0x000f220000000800 */
[-C--:B0-----:R-:W-:Y:S02]  /*0a30*/  SHF.L.U32 R6, R11, R28.reuse, RZ ;  /* 0x0000001c0b067219 */ /* 0x081fe400000006ff */
[--C-:B------:R-:W-:Y:S02]  /*0a40*/  SHF.R.U64 R24, R32, R28, R7.reuse ;  /* 0x0000001c20187219 */ /* 0x100fe40000001207 */
[----:B------:R-:W-:Y:S02]  /*0a50*/  LOP3.LUT R13, RZ, R6, RZ, 0x33, !PT ;  /* 0x00000006ff0d7212 */ /* 0x000fe400078e33ff */
[-C--:B------:R-:W-:Y:S01]  /*0a60*/  SHF.R.U32.HI R7, RZ, R28.reuse, R7 ;  /* 0x0000001cff077219 */ /* 0x080fe20000011607 */
[----:B------:R-:W0:Y:S01]  /*0a70*/  LDC R23, c[0x0][0x638] ;  /* 0x00018e00ff177b82 */ /* 0x000e220000000800 */
[----:B------:R-:W-:Y:S01]  /*0a80*/  SHF.L.U32 R12, R9, R28, RZ ;  /* 0x0000001c090c7219 */ /* 0x000fe200000006ff */
[----:B------:R-:W-:-:S06]  /*0a90*/  IMAD.MOV.U32 R6, RZ, RZ, R24 ;  /* 0x000000ffff067224 */ /* 0x000fcc00078e0018 */
[----:B------:R-:W0:Y:S01]  /*0aa0*/  LDC R69, c[0x0][0x610] ;  /* 0x00018400ff457b82 */ /* 0x000e220000000800 */
[----:B-1-3--:R-:W-:Y:S05]  /*0ab0*/  @!P0 BRA `(.L_x_6) ;  /* 0x0000000000288947 */ /* 0x00afea0003800000 */
[----:B------:R-:W1:Y:S02]  /*0ac0*/  LDC R11, c[0x0][0x64c] ;  /* 0x00019300ff0b7b82 */ /* 0x000e640000000800 */
[----:B-1----:R-:W-:-:S05]  /*0ad0*/  IADD3 R11, P0, R24, R11, RZ ;  /* 0x0000000b180b7210 */ /* 0x002fca0007f1e0ff */
        /* <DEDUP_REMOVED lines=8> */
.L_x_6:
[----:B----4-:R-:W-:Y:S01]  /*0b60*/  SHF.R.U64 R6, R6, R21, R7 ;  /* 0x0000001506067219 */ /* 0x010fe20000001207 */
[----:B--2---:R-:W-:Y:S01]  /*0b70*/  VIADD R7, R26, 0xffffffff ;  /* 0xffffffff1a077836 */ /* 0x004fe20000000000 */
[----:B------:R-:W-:Y:S01]  /*0b80*/  LOP3.LUT R13, R32, R13, RZ, 0xc0, !PT ;  /* 0x0000000d200d7212 */ /* 0x000fe200078ec0ff */
[----:B------:R-:W-:Y:S02]  /*0b90*/  IMAD.MOV R15, RZ, RZ, -R15 ;  /* 0x000000ffff0f7224 */ /* 0x000fe400078e0a0f */
[----:B------:R-:W-:Y:S02]  /*0ba0*/  IMAD.MOV R8, RZ, RZ, -R6 ;  /* 0x000000ffff087224 */ /* 0x000fe400078e0a06 */
[----:B------:R-:W-:Y:S01]  /*0bb0*/  IMAD R13, R12, R6, R13 ;  /* 0x000000060c0d7224 */ /* 0x000fe200078e020d */
[----:B------:R-:W-:Y:S01]  /*0bc0*/  LOP3.LUT R6, R22, R7, RZ, 0xc0, !PT ;  /* 0x0000000716067212 */ /* 0x000fe200078ec0ff */
[----:B------:R-:W-:Y:S02]  /*0bd0*/  @P3 IMAD R0, R20, R15, R3 ;  /* 0x0000000f14003224 */ /* 0x000fe400078e0203 */
[----:B0-----:R-:W-:-:S02]  /*0be0*/  IMAD R3, R8, R23, R24 ;  /* 0x0000001708037224 */ /* 0x001fc400078e0218 */
[----:B------:R-:W-:Y:S02]  /*0bf0*/  IMAD R69, R13, R69, R0 ;  /* 0x000000450d457224 */ /* 0x000fe400078e0200 */
[----:B------:R-:W-:Y:S02]  /*0c00*/  IMAD R6, R3, R26, R6 ;  /* 0x0000001a03067224 */ /* 0x000fe400078e0206 */
[----:B------:R-:W-:-:S03]  /*0c10*/  IMAD.MOV.U32 R0, RZ, RZ, 0x1 ;  /* 0x00000001ff007424 */ /* 0x000fc600078e00ff */
[----:B------:R-:W-:Y:S02]  /*0c20*/  SEL R68, R6, R69, !P3 ;  /* 0x0000004506447207 */ /* 0x000fe40005800000 */
[----:B------:R-:W-:-:S07]  /*0c30*/  SEL R69, R69, R6, !P3 ;  /* 0x0000000645457207 */ /* 0x000fce0005800000 */
.L_x_4:
[----:B------:R-:W-:-:S08]  /*0c40*/  NOP ;  /* 0x0000000000007918 */ /* 0x000fd00000000000 */
[----:B------:R-:W0:Y:S02]  /*0c50*/  USETMAXREG.TRY_ALLOC.CTAPOOL UP0, 0xe8 ;  /* 0x000000e8000079c8 */ /* 0x000e240008000600 */
[----:B0-----:R-:W-:-:S13]  /*0c60*/  PLOP3.LUT P0, PT, PT, PT, UP0, 0x80, 0x0 ;  /* 0x000000000000781c */ /* 0x001fda0003f0f008 */
[----:B------:R-:W-:Y:S05]  /*0c70*/  @!P0 BRA `(.L_x_4) ;  /* 0xfffffffc00f08947 */ /* 0x000fea000383ffff */
[----:B------:R-:W-:Y:S01]  /*0c80*/  ULDC.64 UR4, c[0x0][0x598] ;  /* 0x0001660000047ab9 */ /* 0x000fe20000000a00 */
[----:B------:R-:W-:Y:S01]  /*0c90*/  ULDC.64 UR36, c[0x0][0x208] ;  /* 0x0000820000247ab9 */ /* 0x000fe20000000a00 */
[----:B------:R-:W-:-:S04]  /*0ca0*/  ISETP.NE.U32.AND P0, PT, RZ, UR4, PT ;  /* 0x00000004ff007c0c */ /* 0x000fc8000bf05070 */
[----:B------:R-:W-:-:S13]  /*0cb0*/  ISETP.NE.AND.EX P0, PT, RZ, UR5, PT, P0 ;  /* 0x00000005ff007c0c */ /* 0x000fda000bf05300 */
[----:B------:R-:W-:Y:S05]  /*0cc0*/  @!P0 BRA `(.L_x_7) ;  /* 0x00000000001c8947 */ /* 0x000fea0003800000 */
[----:B------:R-:W0:Y:S02]  /*0cd0*/  LDC.64 R6, c[0x0][0x598] ;  /* 0x00016600ff067b82 */ /* 0x000e240000000a00 */
[----:B0-----:R-:W2:Y:S02]  /*0ce0*/  LDG.E.64 R6, desc[UR36][R6.64] ;  /* 0x0000002406067981 */ /* 0x001ea4000c1e1b00 */
[----:B--2---:R-:W-:-:S04]  /*0cf0*/  ISETP.NE.U32.AND P0, PT, R6, RZ, PT ;  /* 0x000000ff0600720c */ /* 0x004fc80003f05070 */
[----:B------:R-:W-:-:S13]  /*0d00*/  ISETP.NE.AND.EX P0, PT, R7, RZ, PT, P0 ;  /* 0x000000ff0700720c */ /* 0x000fda0003f05300 */
[----:B------:R-:W-:Y:S05]  /*0d10*/  @!P0 BRA `(.L_x_7) ;  /* 0x0000000000088947 */ /* 0x000fea0003800000 */
[----:B------:R0:W5:Y:S01]  /*0d20*/  LD.E R19, desc[UR36][R6.64] ;  /* 0x0000002406137980 */ /* 0x000162000c101900 */
[----:B------:R-:W-:Y:S05]  /*0d30*/  BRA `(.L_x_8) ;  /* 0x0000000000247947 */ /* 0x000fea0003800000 */
.L_x_7:
[----:B------:R-:W-:Y:S02]  /*0d40*/  ULDC.64 UR4, c[0x0][0x588] ;  /* 0x0001620000047ab9 */ /* 0x000fe40000000a00 */
[----:B------:R-:W-:-:S04]  /*0d50*/  ISETP.NE.U32.AND P0, PT, RZ, UR4, PT ;  /* 0x00000004ff007c0c */ /* 0x000fc8000bf05070 */
[----:B------:R-:W-:-:S13]  /*0d60*/  ISETP.NE.AND.EX P0, PT, RZ, UR5, PT, P0 ;  /* 0x00000005ff007c0c */ /* 0x000fda000bf05300 */
[----:B------:R-:W-:Y:S05]  /*0d70*/  @!P0 BRA `(.L_x_9) ;  /* 0x00000000000c8947 */ /* 0x000fea0003800000 */
[----:B------:R-:W0:Y:S02]  /*0d80*/  LDC.64 R6, c[0x0][0x588] ;  /* 0x00016200ff067b82 */ /* 0x000e240000000a00 */
[----:B0-----:R1:W5:Y:S01]  /*0d90*/  LDG.E R19, desc[UR36][R6.64] ;  /* 0x0000002406137981 */ /* 0x001362000c1e1900 */
[----:B------:R-:W-:Y:S05]  /*0da0*/  BRA `(.L_x_8) ;  /* 0x0000000000087947 */ /* 0x000fea0003800000 */
.L_x_9:
[----:B------:R-:W-:Y:S02]  /*0db0*/  ULDC UR4, c[0x0][0x580] ;  /* 0x0001600000047ab9 */ /* 0x000fe40000000800 */
[----:B------:R-:W-:-:S07]  /*0dc0*/  IMAD.U32 R19, RZ, RZ, UR4 ;  /* 0x00000004ff137e24 */ /* 0x000fce000f8e00ff */
.L_x_8:
[----:B------:R-:W-:Y:S02]  /*0dd0*/  ULDC.64 UR4, c[0x0][0x5a0] ;  /* 0x0001680000047ab9 */ /* 0x000fe40000000a00 */
[----:B------:R-:W-:-:S04]  /*0de0*/  ISETP.NE.U32.AND P0, PT, RZ, UR4, PT ;  /* 0x00000004ff007c0c */ /* 0x000fc8000bf05070 */
[----:B------:R-:W-:-:S13]  /*0df0*/  ISETP.NE.AND.EX P0, PT, RZ, UR5, PT, P0 ;  /* 0x00000005ff007c0c */ /* 0x000fda000bf05300 */
[----:B------:R-:W-:Y:S05]  /*0e00*/  @!P0 BRA `(.L_x_10) ;  /* 0x00000000001c8947 */ /* 0x000fea0003800000 */
[----:B01----:R-:W0:Y:S02]  /*0e10*/  LDC.64 R6, c[0x0][0x5a0] ;  /* 0x00016800ff067b82 */ /* 0x003e240000000a00 */
[----:B0-----:R-:W2:Y:S02]  /*0e20*/  LDG.E.64 R6, desc[UR36][R6.64] ;  /* 0x0000002406067981 */ /* 0x001ea4000c1e1b00 */
[----:B--2---:R-:W-:-:S04]  /*0e30*/  ISETP.NE.U32.AND P0, PT, R6, RZ, PT ;  /* 0x000000ff0600720c */ /* 0x004fc80003f05070 */
[----:B------:R-:W-:-:S13]  /*0e40*/  ISETP.NE.AND.EX P0, PT, R7, RZ, PT, P0 ;  /* 0x000000ff0700720c */ /* 0x000fda0003f05300 */
[----:B------:R-:W-:Y:S05]  /*0e50*/  @!P0 BRA `(.L_x_10) ;  /* 0x0000000000088947 */ /* 0x000fea0003800000 */
[----:B------:R0:W5:Y:S01]  /*0e60*/  LD.E R56, desc[UR36][R6.64] ;  /* 0x0000002406387980 */ /* 0x000162000c101900 */
[----:B------:R-:W-:Y:S05]  /*0e70*/  BRA `(.L_x_11) ;  /* 0x0000000000247947 */ /* 0x000fea0003800000 */
.L_x_10:
[----:B------:R-:W-:Y:S02]  /*0e80*/  ULDC.64 UR4, c[0x0][0x590] ;  /* 0x0001640000047ab9 */ /* 0x000fe40000000a00 */
[----:B------:R-:W-:-:S04]  /*0e90*/  ISETP.NE.U32.AND P0, PT, RZ, UR4, PT ;  /* 0x00000004ff007c0c */ /* 0x000fc8000bf05070 */
[----:B------:R-:W-:-:S13]  /*0ea0*/  ISETP.NE.AND.EX P0, PT, RZ, UR5, PT, P0 ;  /* 0x00000005ff007c0c */ /* 0x000fda000bf05300 */
[----:B------:R-:W-:Y:S05]  /*0eb0*/  @!P0 BRA `(.L_x_12) ;  /* 0x00000000000c8947 */ /* 0x000fea0003800000 */
[----:B------:R-:W2:Y:S02]  /*0ec0*/  LDC.64 R56, c[0x0][0x590] ;  /* 0x00016400ff387b82 */ /* 0x000ea40000000a00 */
[----:B--2---:R2:W5:Y:S01]  /*0ed0*/  LDG.E R56, desc[UR36][R56.64] ;  /* 0x0000002438387981 */ /* 0x004562000c1e1900 */
[----:B------:R-:W-:Y:S05]  /*0ee0*/  BRA `(.L_x_11) ;  /* 0x0000000000087947 */ /* 0x000fea0003800000 */
.L_x_12:
[----:B------:R-:W-:Y:S02]  /*0ef0*/  ULDC UR4, c[0x0][0x584] ;  /* 0x0001610000047ab9 */ /* 0x000fe40000000800 */
[----:B------:R-:W-:-:S07]  /*0f00*/  IMAD.U32 R56, RZ, RZ, UR4 ;  /* 0x00000004ff387e24 */ /* 0x000fce000f8e00ff */
.L_x_11:
[----:B------:R-:W-:-:S13]  /*0f10*/  LOP3.LUT P0, RZ, R0, 0xff, RZ, 0xc0, !PT ;  /* 0x000000ff00ff7812 */ /* 0x000fda000780c0ff */
[----:B------:R-:W-:Y:S05]  /*0f20*/  @!P0 EXIT ;  /* 0x000000000000894d */ /* 0x000fea0003800000 */
[----:B------:R-:W3:Y:S01]  /*0f30*/  LDC R59, c[0x0][0x658] ;  /* 0x00019600ff3b7b82 */ /* 0x000ee20000000800 */
[----:B------:R-:W-:Y:S01]  /*0f40*/  ULDC.64 UR6, c[0x0][0x288] ;  /* 0x0000a20000067ab9 */ /* 0x000fe20000000a00 */
[----:B------:R-:W-:Y:S01]  /*0f50*/  LOP3.LUT R14, R14, 0x1, RZ, 0xc0, !PT ;  /* 0x000000010e0e7812 */ /* 0x000fe200078ec0ff */
[----:B------:R-:W-:Y:S01]  /*0f60*/  UIADD3 UR4, UR7, 0x7f, URZ ;  /* 0x0000007f07047890 */ /* 0x000fe2000fffe03f */
[----:B------:R-:W-:Y:S01]  /*0f70*/  SHF.R.U32.HI R0, RZ, 0x2, R4 ;  /* 0x00000002ff007819 */ /* 0x000fe20000011604 */
[----:B------:R-:W-:Y:S01]  /*0f80*/  IMAD.U32 R3, RZ, RZ, UR6 ;  /* 0x00000006ff037e24 */ /* 0x000fe2000f8e00ff */
[----:B------:R-:W-:Y:S01]  /*0f90*/  SHF.R.U32.HI R5, RZ, 0x1, R5 ;  /* 0x00000001ff057819 */ /* 0x000fe20000011605 */
[----:B------:R-:W-:Y:S01]  /*0fa0*/  USHF.R.S32.HI UR5, URZ, 0x1f, UR4 ;  /* 0x0000001f3f057899 */ /* 0x000fe20008011404 */
[----:B01----:R-:W0:Y:S01]  /*0fb0*/  LDC.64 R6, c[0x0][0x5c8] ;  /* 0x00017200ff067b82 */ /* 0x003e220000000a00 */
[----:B------:R-:W-:Y:S01]  /*0fc0*/  LOP3.LUT R60, R4, 0x3, RZ, 0xc0, !PT ;  /* 0x00000003043c7812 */ /* 0x000fe200078ec0ff */
[----:B------:R-:W-:Y:S01]  /*0fd0*/  IMAD.SHL.U32 R9, R14, 0x40, RZ ;  /* 0x000000400e097824 */ /* 0x000fe200078e00ff */
[----:B------:R-:W-:Y:S01]  /*0fe0*/  LOP3.LUT R0, R0, 0x7, RZ, 0xc0, !PT ;  /* 0x0000000700007812 */ /* 0x000fe200078ec0ff */
[----:B------:R-:W-:Y:S01]  /*0ff0*/  ULEA.HI UR5, UR5, UR4, URZ, 0x7 ;  /* 0x0000000405057291 */ /* 0x000fe2000f8f383f */
[----:B------:R-:W-:Y:S01]  /*1000*/  LOP3.LUT R5, R5, 0x30, RZ, 0xc0, !PT ;  /* 0x0000003005057812 */ /* 0x000fe200078ec0ff */
[----:B------:R-:W-:Y:S01]  /*1010*/  IMAD R60, R60, -0x2, R3 ;  /* 0xfffffffe3c3c7824 */ /* 0x000fe200078e0203 */
[--C-:B------:R-:W-:Y:S01]  /*1020*/  LOP3.LUT R22, R9, 0x40, R0.reuse, 0xe2, !PT ;  /* 0x0000004009167812 */ /* 0x100fe200078ee200 */
[----:B------:R-:W1:Y:S01]  /*1030*/  LDC R63, c[0x0][0x600] ;  /* 0x00018000ff3f7b82 */ /* 0x000e620000000800 */
[----:B------:R-:W-:Y:S01]  /*1040*/  IADD3 R3, RZ, -R5, -R0 ;  /* 0x80000005ff037210 */ /* 0x000fe20007ffe800 */
[----:B------:R-:W-:Y:S01]  /*1050*/  IMAD.MOV.U32 R0, RZ, RZ, -0x1 ;  /* 0xffffffffff007424 */ /* 0x000fe200078e00ff */
[----:B------:R-:W-:Y:S01]  /*1060*/  USHF.R.S32.HI UR43, URZ, 0x7, UR5 ;  /* 0x000000073f2b7899 */ /* 0x000fe20008011405 */
[----:B------:R-:W-:Y:S01]  /*1070*/  IMAD.MOV.U32 R8, RZ, RZ, 0x1 ;  /* 0x00000001ff087424 */ /* 0x000fe200078e00ff */
[----:B------:R-:W-:Y:S01]  /*1080*/  LOP3.LUT R62, R4, 0x80, RZ, 0xc0, !PT ;  /* 0x00000080043e7812 */ /* 0x000fe200078ec0ff */
[----:B------:R-:W-:Y:S01]  /*1090*/  IMAD R3, R14, -0x40, R3 ;  /* 0xffffffc00e037824 */ /* 0x000fe200078e0203 */
[----:B------:R-:W-:Y:S01]  /*10a0*/  UISETP.LT.AND UP0, UPT, UR43, 0x1, UPT ;  /* 0x000000012b00788c */ /* 0x000fe2000bf01270 */
[----:B---3--:R-:W-:Y:S01]  /*10b0*/  SHF.L.U32 R0, R0, R59, RZ ;  /* 0x0000003b00007219 */ /* 0x008fe200000006ff */
[----:B------:R-:W-:Y:S01]  /*10c0*/  ULDC UR4, c[0x0][0x284] ;  /* 0x0000a10000047ab9 */ /* 0x000fe20000000800 */
[----:B------:R-:W-:Y:S01]  /*10d0*/  LOP3.LUT R22, R22, R5, RZ, 0xfc, !PT ;  /* 0x0000000516167212 */ /* 0x000fe200078efcff */
[----:B------:R-:W-:Y:S01]  /*10e0*/  USEL UR44, UR43, 0x1, UP0 ;  /* 0x000000012b2c7887 */ /* 0x000fe20008000000 */
[----:B------:R-:W-:Y:S01]  /*10f0*/  SHF.L.U32 R59, R8, R59, RZ ;  /* 0x0000003b083b7219 */ /* 0x000fe200000006ff */
[----:B------:R-:W-:Y:S01]  /*1100*/  IMAD.SHL.U32 R61, R4, 0x2, RZ ;  /* 0x00000002043d7824 */ /* 0x000fe200078e00ff */
[----:B------:R-:W-:Y:S01]  /*1110*/  LOP3.LUT R66, R18, 0x1, RZ, 0xfc, !PT ;  /* 0x0000000112427812 */ /* 0x000fe200078efcff */
[----:B------:R-:W-:Y:S01]  /*1120*/  VIADD R65, R3, UR4 ;  /* 0x0000000403417c36 */ /* 0x000fe20008000000 */
[C---:B0-----:R-:W-:Y:S01]  /*1130*/  SHF.L.U64.HI R58, R6.reuse, 0x3, R7 ;  /* 0x00000003063a7819 */ /* 0x041fe20000010207 */
[----:B--2---:R-:W-:Y:S01]  /*1140*/  IMAD.SHL.U32 R57, R6, 0x8, RZ ;  /* 0x0000000806397824 */ /* 0x004fe200078e00ff */
[----:B------:R-:W-:Y:S01]  /*1150*/  SHF.R.U32.HI R62, RZ, 0x7, R62 ;  /* 0x00000007ff3e7819 */ /* 0x000fe2000001163e */
[----:B------:R-:W-:Y:S01]  /*1160*/  IMAD.MOV.U32 R23, RZ, RZ, RZ ;  /* 0x000000ffff177224 */ /* 0x000fe200078e00ff */
[----:B------:R-:W-:Y:S01]  /*1170*/  LOP3.LUT R64, RZ, R0, RZ, 0x33, !PT ;  /* 0x00000000ff407212 */ /* 0x000fe200078e33ff */
[----:B------:R-:W-:Y:S01]  /*1180*/  UIADD3 UR44, UR43, -UR44, URZ ;  /* 0x8000002c2b2c7290 */ /* 0x000fe2000fffe03f */
[----:B------:R-:W-:Y:S01]  /*1190*/  UMOV UR40, URZ ;  /* 0x0000003f00287c82 */ /* 0x000fe20008000000 */
[----:B-1----:R-:W-:Y:S01]  /*11a0*/  VIADD R63, R63, 0xffffffff ;  /* 0xffffffff3f3f7836 */ /* 0x002fe20000000000 */
[----:B------:R-:W-:-:S09]  /*11b0*/  UMOV UR42, URZ ;  /* 0x0000003f002a7c82 */ /* 0x000fd20008000000 */
.L_x_94:
[----:B0-----:R-:W0:Y:S01]  /*11c0*/  SHFL.IDX PT, R0, R62, RZ, 0x1f ;  /* 0x00001fff3e007589 */ /* 0x001e2200000e0000 */
[----:B-1----:R-:W1:Y:S01]  /*11d0*/  S2UR UR7, SR_CgaCtaId ;  /* 0x00000000000779c3 */ /* 0x002e620000008800 */
[----:B------:R-:W-:Y:S01]  /*11e0*/  UMOV UR6, 0x400 ;  /* 0x0000040000067882 */ /* 0x000fe20000000000 */
[----:B0-----:R-:W-:Y:S01]  /*11f0*/  R2UR UR4, R0 ;  /* 0x00000000000472ca */ /* 0x001fe200000e0000 */
[----:B-1----:R-:W-:-:S12]  /*1200*/  ULEA UR46, UR7, UR6, 0x18 ;  /* 0x00000006072e7291 */ /* 0x002fd8000f8ec03f */
[----:B------:R-:W-:-:S04]  /*1210*/  ULEA.HI UR5, UR4, UR4, URZ, 0x1 ;  /* 0x0000000404057291 */ /* 0x000fc8000f8f083f */
[----:B------:R-:W-:-:S04]  /*1220*/  ULOP3.LUT UR5, UR5, 0x7fffe, URZ, 0xc0, !UPT ;  /* 0x0007fffe05057892 */ /* 0x000fc8000f8ec03f */
[----:B------:R-:W-:-:S03]  /*1230*/  UIADD3 UR5, UR4, -UR5, URZ ;  /* 0x8000000504057290 */ /* 0x000fc6000fffe03f */
[----:B------:R-:W-:Y:S01]  /*1240*/  ULDC UR4, c[0x0][0x28c] ;  /* 0x0000a30000047ab9 */ /* 0x000fe20000000800 */
[----:B------:R-:W-:Y:S01]  /*1250*/  ULEA UR5, UR5, UR46, 0xd ;  /* 0x0000002e05057291 */ /* 0x000fe2000f8e683f */
[----:B------:R-:W-:-:S03]  /*1260*/  ISETP.LT.AND P0, PT, RZ, UR4, PT ;  /* 0x00000004ff007c0c */ /* 0x000fc6000bf01270 */
[----:B------:R-:W-:-:S04]  /*1270*/  UIADD3 UR5, UR5, 0x100, URZ ;  /* 0x0000010005057890 */ /* 0x000fc8000fffe03f */
[----:B------:R-:W-:-:S04]  /*1280*/  USHF.R.U32.HI UR5, URZ, 0x4, UR5 ;  /* 0x000000043f057899 */ /* 0x000fc80008011605 */
[----:B------:R-:W-:-:S04]  /*1290*/  ULOP3.LUT UR5, UR5, 0x3fff, URZ, 0xc0, !UPT ;  /* 0x00003fff05057892 */ /* 0x000fc8000f8ec03f */
[----:B------:R-:W-:Y:S01]  /*12a0*/  ULOP3.LUT UR45, UR5, 0x10000, URZ, 0xfc, !UPT ;  /* 0x00010000052d7892 */ /* 0x000fe2000f8efc3f */
[----:B--2345:R-:W-:Y:S11]  /*12b0*/  @P0 BRA `(.L_x_13) ;  /* 0x0000000000400947 */ /* 0x03cff60003800000 */
[----:B------:R-:W-:Y:S01]  /*12c0*/  MOV R0, 0x0 ;  /* 0x0000000000007802 */ /* 0x000fe20000000f00 */
[----:B------:R-:W-:Y:S01]  /*12d0*/  ULDC.64 UR4, c[0x4][0x68] ;  /* 0x01001a0000047ab9 */ /* 0x000fe20000000a00 */
[----:B------:R-:W-:Y:S01]  /*12e0*/  ULDC.64 UR6, c[0x4][0x8] ;  /* 0x0100020000067ab9 */ /* 0x000fe20000000a00 */
[----:B------:R-:W-:Y:S01]  /*12f0*/  IMAD.U32 R4, RZ, RZ, UR4 ;  /* 0x00000004ff047e24 */ /* 0x000fe2000f8e00ff */
[----:B------:R0:W1:Y:S01]  /*1300*/  LDC.64 R14, c[0x4][R0] ;  /* 0x01000000000e7b82 */ /* 0x0000620000000a00 */
[----:B------:R-:W-:Y:S01]  /*1310*/  IMAD.U32 R5, RZ, RZ, UR5 ;  /* 0x00000005ff057e24 */ /* 0x000fe2000f8e00ff */
[----:B------:R-:W-:Y:S01]  /*1320*/  ULDC.64 UR4, c[0x4][0x70] ;  /* 0x01001c0000047ab9 */ /* 0x000fe20000000a00 */
[----:B------:R-:W-:Y:S02]  /*1330*/  IMAD.U32 R10, RZ, RZ, UR6 ;  /* 0x00000006ff0a7e24 */ /* 0x000fe4000f8e00ff */
[----:B------:R-:W-:Y:S02]  /*1340*/  IMAD.U32 R6, RZ, RZ, UR4 ;  /* 0x00000004ff067e24 */ /* 0x000fe4000f8e00ff */
[----:B------:R-:W-:-:S02]  /*1350*/  IMAD.U32 R7, RZ, RZ, UR5 ;  /* 0x00000005ff077e24 */ /* 0x000fc4000f8e00ff */
[----:B------:R-:W-:Y:S02]  /*1360*/  IMAD.U32 R11, RZ, RZ, UR7 ;  /* 0x00000007ff0b7e24 */ /* 0x000fe4000f8e00ff */
[----:B------:R-:W-:Y:S02]  /*1370*/  IMAD.MOV.U32 R8, RZ, RZ, 0x1e1 ;  /* 0x000001e1ff087424 */ /* 0x000fe400078e00ff */
[----:B------:R-:W-:Y:S02]  /*1380*/  IMAD.MOV.U32 R12, RZ, RZ, 0x1 ;  /* 0x00000001ff0c7424 */ /* 0x000fe400078e00ff */
[----:B0-----:R-:W-:-:S07]  /*1390*/  IMAD.MOV.U32 R13, RZ, RZ, RZ ;  /* 0x000000ffff0d7224 */ /* 0x001fce00078e00ff */
[----:B------:R-:W-:-:S07]  /*13a0*/  LEPC R20, `(.L_x_13) ;  /* 0x000000001014794e */ /* 0x000fce0000000000 */
[----:B-1---5:R-:W-:Y:S05]  /*13b0*/  CALL.ABS.NOINC R14 ;  /* 0x000000000e007343 */ /* 0x022fea0003c00000 */
.L_x_13:
[----:B------:R-:W-:-:S13]  /*13c0*/  ISETP.NE.AND P0, PT, R66, 0x3, PT ;  /* 0x000000034200780c */ /* 0x000fda0003f05270 */
[----:B------:R-:W-:Y:S05]  /*13d0*/  @!P0 BRA `(.L_x_14) ;  /* 0x0000000000048947 */ /* 0x000fea0003800000 */
[----:B------:R-:W-:Y:S01]  /*13e0*/  BPT.TRAP 0x1 ;  /* 0x000000040000795c */ /* 0x000fe20000300000 */
.L_x_14:
[----:B------:R-:W-:Y:S02]  /*13f0*/  IMAD.U32 R3, RZ, RZ, UR42 ;  /* 0x0000002aff037e24 */ /* 0x000fe4000f8e00ff */
[----:B------:R-:W-:-:S03]  /*1400*/  IMAD.U32 R0, RZ, RZ, UR40 ;  /* 0x00000028ff007e24 */ /* 0x000fc6000f8e00ff */
[----:B------:R-:W-:Y:S02]  /*1410*/  LEA R3, R3, UR46, 0x3 ;  /* 0x0000002e03037c11 */ /* 0x000fe4000f8e18ff */
[----:B------:R-:W-:-:S04]  /*1420*/  SHF.L.U32 R0, R0, 0x1f, RZ ;  /* 0x0000001f00007819 */ /* 0x000fc800000006ff */
[----:B------:R0:W1:Y:S01]  /*1430*/  SYNCS.PHASECHK.TRANS64.TRYWAIT P1, [R3+URZ], R0 ;  /* 0x00000000030075a7 */ /* 0x000062000802017f */
[----:B------:R-:W-:Y:S05]  /*1440*/  @!P0 BRA `(.L_x_15) ;  /* 0x0000000000048947 */ /* 0x000fea0003800000 */
[----:B------:R-:W-:Y:S01]  /*1450*/  BPT.TRAP 0x1 ;  /* 0x000000040000795c */ /* 0x000fe20000300000 */
.L_x_15:
[----:B------:R-:W-:-:S05]  /*1460*/  IMAD.U32 R4, RZ, RZ, UR44 ;  /* 0x0000002cff047e24 */ /* 0x000fca000f8e00ff */
[----:B------:R-:W-:Y:S01]  /*1470*/  ISETP.GE.AND P2, PT, R4, 0x1, PT ;  /* 0x000000010400780c */ /* 0x000fe20003f46270 */
[----:B-1----:R-:W-:-:S12]  /*1480*/  @P1 BRA `(.L_x_16) ;  /* 0x0000000000081947 */ /* 0x002fd80003800000 */
[----:B------:R-:W1:Y:S02]  /*1490*/  SYNCS.PHASECHK.TRANS64.TRYWAIT P1, [R3+URZ], R0 ;  /* 0x00000000030075a7 */ /* 0x000e64000802017f */
[----:B-1----:R-:W-:Y:S05]  /*14a0*/  @!P1 BRA `(.L_x_17) ;  /* 0x0000004c00149947 */ /* 0x002fea0003800000 */
.L_x_16:
[----:B------:R-:W-:Y:S05]  /*14b0*/  WARPSYNC.ALL ;  /* 0x0000000000007948 */ /* 0x000fea0003800000 */
[----:B------:R-:W-:Y:S01]  /*14c0*/  UIADD3 UR4, UR46, 0x20100, URZ ;  /* 0x000201002e047890 */ /* 0x000fe2000fffe03f */
[----:B------:R-:W-:Y:S01]  /*14d0*/  WARPGROUP.ARRIVE ;  /* 0x00000000000079c5 */ /* 0x000fe20000000000 */
[----:B------:R-:W-:Y:S02]  /*14e0*/  ULEA UR5, UR42, UR45, 0xb ;  /* 0x0000002d2a057291 */ /* 0x000fe4000f8e583f */
[----:B------:R-:W-:Y:S01]  /*14f0*/  USHF.R.U32.HI UR4, URZ, 0x4, UR4 ;  /* 0x000000043f047899 */ /* 0x000fe20008011604 */
[----:B------:R-:W-:Y:S01]  /*1500*/  UMOV UR9, 0x40000040 ;  /* 0x4000004000097882 */ /* 0x000fe20000000000 */
[----:B------:R-:W-:-:S02]  /*1510*/  UMOV UR11, 0x40000040 ;  /* 0x40000040000b7882 */ /* 0x000fc40000000000 */
[----:B------:R-:W-:Y:S01]  /*1520*/  ULOP3.LUT UR4, UR4, 0x3fff, URZ, 0xc0, !UPT ;  /* 0x00003fff04047892 */ /* 0x000fe2000f8ec03f */
[----:B------:R-:W-:-:S03]  /*1530*/  UMOV UR8, UR5 ;  /* 0x0000000500087c82 */ /* 0x000fc60008000000 */
[----:B------:R-:W-:-:S04]  /*1540*/  ULOP3.LUT UR4, UR4, 0x10000, URZ, 0xfc, !UPT ;  /* 0x0001000004047892 */ /* 0x000fc8000f8efc3f */
[----:B------:R-:W-:-:S07]  /*1550*/  ULEA UR6, UR42, UR4, 0xa ;  /* 0x000000042a067291 */ /* 0x000fce000f8e503f */
[----:B------:R-:W-:Y:S02]  /*1560*/  UMOV UR10, UR6 ;  /* 0x00000006000a7c82 */ /* 0x000fe40008000000 */
[----:B------:R-:W-:Y:S01]  /*1570*/  HGMMA.64x64x16.F32.BF16 R24, gdesc[UR8], RZ, !UPT, gsb0 ;  /* 0x00e00000081879f0 */ /* 0x000fe2000c0018ff */
[----:B------:R-:W-:Y:S02]  /*1580*/  UIADD3 UR8, UR5, 0x2, URZ ;  /* 0x0000000205087890 */ /* 0x000fe4000fffe03f */
[----:B------:R-:W-:Y:S01]  /*1590*/  UIADD3 UR10, UR6, 0x2, URZ ;  /* 0x00000002060a7890 */ /* 0x000fe2000fffe03f */
[----:B------:R-:W-:Y:S01]  /*15a0*/  UMOV UR9, 0x40000040 ;  /* 0x4000004000097882 */ /* 0x000fe20000000000 */
[----:B------:R-:W-:Y:S01]  /*15b0*/  UMOV UR11, 0x40000040 ;  /* 0x40000040000b7882 */ /* 0x000fe20000000000 */
[----:B------:R-:W-:Y:S02]  /*15c0*/  WARPGROUP.DEPBAR.LE gsb0, 0x0 ;  /* 0x00008000000079c5 */ /* 0x000fe40000010000 */
[----:B------:R-:W-:-:S06]  /*15d0*/  WARPGROUP.ARRIVE ;  /* 0x00000000000079c5 */ /* 0x000fcc0000000000 */
[----:B------:R-:W-:Y:S01]  /*15e0*/  HGMMA.64x64x16.F32.BF16 R24, gdesc[UR8], R24, gsb0 ;  /* 0x00e00000081879f0 */ /* 0x000fe20008001818 */
        /* <DEDUP_REMOVED lines=41> */
[----:B------:R-:W-:Y:S03]  /*1880*/  HGMMA.64x64x16.F32.BF16 R24, gdesc[UR8], R24, gsb0 ;  /* 0x00e00000081879f0 */ /* 0x000fe60008001818 */
[----:B------:R-:W-:Y:S02]  /*1890*/  WARPGROUP.DEPBAR.LE gsb0, 0x0 ;  /* 0x00008000000079c5 */ /* 0x000fe40000010000 */
[----:B------:R-:W-:Y:S05]  /*18a0*/  @!P2 BRA `(.L_x_18) ;  /* 0x00000004008ca947 */ /* 0x000fea0003800000 */
[----:B------:R-:W-:Y:S01]  /*18b0*/  UIADD3 UR5, UR42, 0x1, URZ ;  /* 0x000000012a057890 */ /* 0x000fe2000fffe03f */
[----:B01----:R-:W-:-:S03]  /*18c0*/  IMAD.U32 R0, RZ, RZ, UR44 ;  /* 0x0000002cff007e24 */ /* 0x003fc6000f8e00ff */
[----:B------:R-:W-:-:S04]  /*18d0*/  UISETP.NE.AND UP0, UPT, UR5, 0x4, UPT ;  /* 0x000000040500788c */ /* 0x000fc8000bf05270 */
[----:B------:R-:W-:Y:S02]  /*18e0*/  USEL UR6, URZ, 0x1, UP0 ;  /* 0x000000013f067887 */ /* 0x000fe40008000000 */
[----:B------:R-:W-:Y:S02]  /*18f0*/  USEL UR5, UR5, URZ, UP0 ;  /* 0x0000003f05057287 */ /* 0x000fe40008000000 */
[----:B------:R-:W-:-:S06]  /*1900*/  ULOP3.LUT UR6, UR40, UR6, URZ, 0x3c, !UPT ;  /* 0x0000000628067292 */ /* 0x000fcc000f8e3c3f */
[----:B------:R-:W-:Y:S01]  /*1910*/  IMAD.U32 R5, RZ, RZ, UR6 ;  /* 0x00000006ff057e24 */ /* 0x000fe2000f8e00ff */
[----:B------:R-:W-:-:S06]  /*1920*/  UMOV UR6, UR42 ;  /* 0x0000002a00067c82 */ /* 0x000fcc0008000000 */
.L_x_25:
[----:B01----:R-:W-:Y:S05]  /*1930*/  @!P0 BRA `(.L_x_19) ;  /* 0x0000000000048947 */ /* 0x003fea0003800000 */
[----:B------:R-:W-:Y:S01]  /*1940*/  BPT.TRAP 0x1 ;  /* 0x000000040000795c */ /* 0x000fe20000300000 */
.L_x_19:
[----:B------:R-:W0:Y:S01]  /*1950*/  S2UR UR8, SR_CgaCtaId ;  /* 0x00000000000879c3 */ /* 0x000e220000008800 */
[----:B------:R-:W-:Y:S01]  /*1960*/  UMOV UR7, 0x400 ;  /* 0x0000040000077882 */ /* 0x000fe20000000000 */
[----:B------:R-:W-:Y:S01]  /*1970*/  SHF.L.U32 R3, R5, 0x1f, RZ ;  /* 0x0000001f05037819 */ /* 0x000fe200000006ff */
[----:B0-----:R-:W-:-:S04]  /*1980*/  ULEA UR7, UR8, UR7, 0x18 ;  /* 0x0000000708077291 */ /* 0x001fc8000f8ec03f */
[----:B------:R-:W-:-:S09]  /*1990*/  ULEA UR8, UR5, UR7, 0x3 ;  /* 0x0000000705087291 */ /* 0x000fd2000f8e183f */
[----:B------:R0:W1:Y:S01]  /*19a0*/  SYNCS.PHASECHK.TRANS64.TRYWAIT P1, [UR8], R3 ;  /* 0x00000003ff0075a7 */ /* 0x0000620008020148 */
[----:B------:R-:W-:Y:S05]  /*19b0*/  @!P0 BRA `(.L_x_20) ;  /* 0x0000000000048947 */ /* 0x000fea0003800000 */
[----:B------:R-:W-:Y:S01]  /*19c0*/  BPT.TRAP 0x1 ;  /* 0x000000040000795c */ /* 0x000fe20000300000 */
.L_x_20:
[----:B-1----:R-:W-:Y:S05]  /*19d0*/  @P1 BRA `(.L_x_21) ;  /* 0x0000000000081947 */ /* 0x002fea0003800000 */
[----:B------:R-:W1:Y:S02]  /*19e0*/  SYNCS.PHASECHK.TRANS64.TRYWAIT P1, [UR8], R3 ;  /* 0x00000003ff0075a7 */ /* 0x000e640008020148 */
[----:B-1----:R-:W-:Y:S05]  /*19f0*/  @!P1 BRA `(.L_x_22) ;  /* 0x0000004400d49947 */ /* 0x002fea0003800000 */
.L_x_21:
[----:B------:R-:W-:Y:S01]  /*1a00*/  ULEA UR12, UR5, UR45, 0xb ;  /* 0x0000002d050c7291 */ /* 0x000fe2000f8e583f */
[----:B------:R-:W-:Y:S01]  /*1a10*/  WARPGROUP.ARRIVE ;  /* 0x00000000000079c5 */ /* 0x000fe20000000000 */
[----:B------:R-:W-:Y:S01]  /*1a20*/  ULEA UR13, UR5, UR4, 0xa ;  /* 0x00000004050d7291 */ /* 0x000fe2000f8e503f */
[----:B------:R-:W-:Y:S01]  /*1a30*/  UMOV UR9, 0x40000040 ;  /* 0x4000004000097882 */ /* 0x000fe20000000000 */
[----:B------:R-:W-:-:S03]  /*1a40*/  UMOV UR11, 0x40000040 ;  /* 0x40000040000b7882 */ /* 0x000fc60000000000 */
[----:B------:R-:W-:Y:S02]  /*1a50*/  UMOV UR8, UR12 ;  /* 0x0000000c00087c82 */ /* 0x000fe40008000000 */
[----:B------:R-:W-:Y:S02]  /*1a60*/  UMOV UR10, UR13 ;  /* 0x0000000d000a7c82 */ /* 0x000fe40008000000 */
[----:B------:R-:W-:Y:S01]  /*1a70*/  HGMMA.64x64x16.F32.BF16 R24, gdesc[UR8], R24, gsb0 ;  /* 0x00e00000081879f0 */ /* 0x000fe20008001818 */
[----:B------:R-:W-:Y:S02]  /*1a80*/  UIADD3 UR8, UR12, 0x2, URZ ;  /* 0x000000020c087890 */ /* 0x000fe4000fffe03f */
[----:B------:R-:W-:Y:S01]  /*1a90*/  UIADD3 UR10, UR13, 0x2, URZ ;  /* 0x000000020d0a7890 */ /* 0x000fe2000fffe03f */
[----:B------:R-:W-:Y:S01]  /*1aa0*/  UMOV UR9, 0x40000040 ;  /* 0x4000004000097882 */ /* 0x000fe20000000000 */
[----:B------:R-:W-:Y:S01]  /*1ab0*/  UMOV UR11, 0x40000040 ;  /* 0x40000040000b7882 */ /* 0x000fe20000000000 */
[----:B------:R-:W-:-:S02]  /*1ac0*/  WARPGROUP.DEPBAR.LE gsb0, 0x0 ;  /* 0x00008000000079c5 */ /* 0x000fc40000010000 */
        /* <DEDUP_REMOVED lines=46> */
[----:B------:R-:W-:Y:S01]  /*1db0*/  BPT.TRAP 0x1 ;  /* 0x000000040000795c */ /* 0x000fe20000300000 */
.L_x_23:
[----:B------:R-:W-:Y:S01]  /*1dc0*/  ULEA UR7, UR6, UR7, 0x3 ;  /* 0x0000000706077291 */ /* 0x000fe2000f8e183f */
[----:B------:R-:W-:-:S03]  /*1dd0*/  ISETP.GT.U32.AND P1, PT, R18, 0x1, PT ;  /* 0x000000011200780c */ /* 0x000fc60003f24070 */
[----:B------:R-:W-:-:S04]  /*1de0*/  UIADD3 UR7, UR7, 0x20, URZ ;  /* 0x0000002007077890 */ /* 0x000fc8000fffe03f */
[----:B------:R-:W-:-:S09]  /*1df0*/  UPRMT UR7, URZ, 0x654, UR7 ;  /* 0x000006543f077896 */ /* 0x000fd20008000007 */
[----:B------:R-:W-:Y:S01]  /*1e00*/  SYNCS.ARRIVE.TRANS64.RED.A1T0 RZ, [UR7], RZ ;  /* 0x000000ffffff79a7 */ /* 0x000fe20008100407 */
[----:B------:R-:W-:Y:S05]  /*1e10*/  @P1 BRA `(.L_x_24) ;  /* 0x0000000000041947 */ /* 0x000fea0003800000 */
[----:B------:R-:W-:Y:S01]  /*1e20*/  BPT.TRAP 0x1 ;  /* 0x000000040000795c */ /* 0x000fe20000300000 */
.L_x_24:
[----:B------:R-:W-:Y:S01]  /*1e30*/  UIADD3 UR5, UR5, 0x1, URZ ;  /* 0x0000000105057890 */ /* 0x000fe2000fffe03f */
[C---:B------:R-:W-:Y:S01]  /*1e40*/  ISETP.GT.AND P1, PT, R0.reuse, 0x1, PT ;  /* 0x000000010000780c */ /* 0x040fe20003f24270 */
[----:B------:R-:W-:Y:S01]  /*1e50*/  UIADD3 UR6, UR6, 0x1, URZ ;  /* 0x0000000106067890 */ /* 0x000fe2000fffe03f */
[----:B------:R-:W-:Y:S01]  /*1e60*/  VIADD R0, R0, 0xffffffff ;  /* 0xffffffff00007836 */ /* 0x000fe20000000000 */
[----:B------:R-:W-:Y:S02]  /*1e70*/  UISETP.NE.AND UP0, UPT, UR5, 0x4, UPT ;  /* 0x000000040500788c */ /* 0x000fe4000bf05270 */
[----:B------:R-:W-:Y:S02]  /*1e80*/  UISETP.NE.AND UP1, UPT, UR6, 0x4, UPT ;  /* 0x000000040600788c */ /* 0x000fe4000bf25270 */
[----:B------:R-:W-:Y:S02]  /*1e90*/  USEL UR7, URZ, 0x1, UP0 ;  /* 0x000000013f077887 */ /* 0x000fe40008000000 */
[----:B------:R-:W-:-:S02]  /*1ea0*/  USEL UR5, UR5, URZ, UP0 ;  /* 0x0000003f05057287 */ /* 0x000fc40008000000 */
[----:B------:R-:W-:Y:S02]  /*1eb0*/  USEL UR6, UR6, URZ, UP1 ;  /* 0x0000003f06067287 */ /* 0x000fe40008800000 */
[----:B------:R-:W-:Y:S01]  /*1ec0*/  LOP3.LUT R5, R5, UR7, RZ, 0x3c, !PT ;  /* 0x0000000705057c12 */ /* 0x000fe2000f8e3cff */
[----:B------:R-:W-:Y:S09]  /*1ed0*/  @P1 BRA `(.L_x_25) ;  /* 0xfffffff800941947 */ /* 0x000ff2000383ffff */
.L_x_18:
[----:B01----:R-:W0:Y:S02]  /*1ee0*/  LDC R0, c[0x0][0x28c] ;  /* 0x0000a300ff007b82 */ /* 0x003e240000000800 */
[----:B0-----:R-:W-:-:S13]  /*1ef0*/  ISETP.GE.AND P1, PT, R0, 0x1, PT ;  /* 0x000000010000780c */ /* 0x001fda0003f26270 */
[----:B------:R-:W-:Y:S05]  /*1f00*/  @!P1 BRA `(.L_x_26) ;  /* 0x0000000000389947 */ /* 0x000fea0003800000 */
[----:B------:R-:W-:Y:S05]  /*1f10*/  @!P0 BRA `(.L_x_27) ;  /* 0x0000000000048947 */ /* 0x000fea0003800000 */
[----:B------:R-:W-:Y:S01]  /*1f20*/  BPT.TRAP 0x1 ;  /* 0x000000040000795c */ /* 0x000fe20000300000 */
.L_x_27:
[----:B------:R-:W0:Y:S01]  /*1f30*/  S2UR UR6, SR_CgaCtaId ;  /* 0x00000000000679c3 */ /* 0x000e220000008800 */
[----:B------:R-:W-:Y:S01]  /*1f40*/  UIADD3 UR4, UR44, UR42, URZ ;  /* 0x0000002a2c047290 */ /* 0x000fe2000fffe03f */
[----:B------:R-:W-:Y:S01]  /*1f50*/  ISETP.GT.U32.AND P0, PT, R18, 0x1, PT ;  /* 0x000000011200780c */ /* 0x000fe20003f04070 */
[----:B------:R-:W-:Y:S02]  /*1f60*/  UMOV UR5, 0x400 ;  /* 0x0000040000057882 */ /* 0x000fe40000000000 */
[----:B------:R-:W-:-:S04]  /*1f70*/  USHF.L.U32 UR4, UR4, 0x3, URZ ;  /* 0x0000000304047899 */ /* 0x000fc8000800063f */
[----:B------:R-:W-:Y:S02]  /*1f80*/  ULOP3.LUT UR4, UR4, 0x18, URZ, 0xc0, !UPT ;  /* 0x0000001804047892 */ /* 0x000fe4000f8ec03f */
[----:B0-----:R-:W-:-:S04]  /*1f90*/  ULEA UR5, UR6, UR5, 0x18 ;  /* 0x0000000506057291 */ /* 0x001fc8000f8ec03f */
[----:B------:R-:W-:-:S04]  /*1fa0*/  UIADD3 UR4, UR5, 0x20, UR4 ;  /* 0x0000002005047890 */ /* 0x000fc8000fffe004 */
[----:B------:R-:W-:-:S09]  /*1fb0*/  UPRMT UR4, URZ, 0x654, UR4 ;  /* 0x000006543f047896 */ /* 0x000fd20008000004 */
[----:B------:R-:W-:Y:S01]  /*1fc0*/  SYNCS.ARRIVE.TRANS64.RED.A1T0 RZ, [UR4], RZ ;  /* 0x000000ffffff79a7 */ /* 0x000fe20008100404 */
[----:B------:R-:W-:Y:S05]  /*1fd0*/  @P0 BRA `(.L_x_26) ;  /* 0x0000000000040947 */ /* 0x000fea0003800000 */
[----:B------:R-:W-:Y:S01]  /*1fe0*/  BPT.TRAP 0x1 ;  /* 0x000000040000795c */ /* 0x000fe20000300000 */
.L_x_26:
[----:B------:R-:W-:Y:S01]  /*1ff0*/  IMAD.SHL.U32 R3, R68, 0x40, RZ ;  /* 0x0000004044037824 */ /* 0x000fe200078e00ff */
[----:B------:R-:W-:Y:S01]  /*2000*/  ULDC UR6, c[0x0][0x288] ;  /* 0x0000a20000067ab9 */ /* 0x000fe20000000800 */
[----:B------:R-:W-:Y:S01]  /*2010*/  SHF.R.S32.HI R13, RZ, 0x1f, R67 ;  /* 0x0000001fff0d7819 */ /* 0x000fe20000011443 */
[----:B------:R-:W-:Y:S01]  /*2020*/  IMAD.SHL.U32 R6, R69, 0x80, RZ ;  /* 0x0000008045067824 */ /* 0x000fe200078e00ff */
[----:B------:R-:W-:Y:S01]  /*2030*/  ULDC.64 UR4, c[0x0][0x5d0] ;  /* 0x0001740000047ab9 */ /* 0x000fe20000000a00 */
[----:B------:R-:W-:Y:S01]  /*2040*/  LOP3.LUT R10, R3, 0x6, R61, 0xf8, !PT ;  /* 0x00000006030a7812 */ /* 0x000fe200078ef83d */
[----:B------:R-:W-:Y:S01]  /*2050*/  IMAD.WIDE R68, R69, 0x80, R22 ;  /* 0x0000008045447825 */ /* 0x000fe200078e0216 */
[----:B------:R-:W-:Y:S01]  /*2060*/  ISETP.GE.AND P0, PT, R3, UR6, PT ;  /* 0x0000000603007c0c */ /* 0x000fe2000bf06270 */
[----:B------:R-:W-:Y:S01]  /*2070*/  ULDC UR6, c[0x0][0x284] ;  /* 0x0000a10000067ab9 */ /* 0x000fe20000000800 */
[----:B------:R-:W-:Y:S01]  /*2080*/  SHF.R.S32.HI R11, RZ, 0x1f, R10 ;  /* 0x0000001fff0b7819 */ /* 0x000fe2000001140a */
[----:B------:R-:W-:Y:S01]  /*2090*/  IMAD R0, R13, UR4, RZ ;  /* 0x000000040d007c24 */ /* 0x000fe2000f8e02ff */
[----:B------:R-:W-:-:S03]  /*20a0*/  ISETP.GE.OR P0, PT, R6, UR6, P0 ;  /* 0x0000000606007c0c */ /* 0x000fc60008706670 */
[C---:B------:R-:W-:Y:S02]  /*20b0*/  IMAD R7, R67.reuse, UR5, R0 ;  /* 0x0000000543077c24 */ /* 0x040fe4000f8e0200 */
[----:B------:R-:W-:Y:S01]  /*20c0*/  IMAD.WIDE.U32 R4, R67, UR4, R10 ;  /* 0x0000000443047c25 */ /* 0x000fe2000f8e000a */
[----:B------:R-:W-:-:S03]  /*20d0*/  ULDC.64 UR4, c[0x0][0x5c8] ;  /* 0x0001720000047ab9 */ /* 0x000fc60000000a00 */
[----:B------:R-:W-:Y:S02]  /*20e0*/  IMAD R9, R69, UR4, RZ ;  /* 0x0000000445097c24 */ /* 0x000fe4000f8e02ff */
[----:B------:R-:W-:Y:S02]  /*20f0*/  IMAD.IADD R5, R5, 0x1, R7 ;  /* 0x0000000105057824 */ /* 0x000fe400078e0207 */
[C---:B------:R-:W-:Y:S02]  /*2100*/  IMAD R9, R68.reuse, UR5, R9 ;  /* 0x0000000544097c24 */ /* 0x040fe4000f8e0209 */
[----:B------:R-:W-:-:S04]  /*2110*/  IMAD.WIDE.U32 R70, R68, UR4, R4 ;  /* 0x0000000444467c25 */ /* 0x000fc8000f8e0004 */
[----:B------:R-:W-:Y:S01]  /*2120*/  IMAD.MOV.U32 R0, RZ, RZ, -0x1 ;  /* 0xffffffffff007424 */ /* 0x000fe200078e00ff */
[----:B------:R-:W-:Y:S06]  /*2130*/  @P0 BRA `(.L_x_28) ;  /* 0x00000020009c0947 */ /* 0x000fec0003800000 */
[----:B-----5:R-:W-:Y:S01]  /*2140*/  FSETP.NEU.AND P0, PT, R56, RZ, PT ;  /* 0x000000ff3800720b */ /* 0x020fe20003f0d000 */
[----:B------:R-:W-:Y:S01]  /*2150*/  IMAD.IADD R4, R60, 0x1, -R3 ;  /* 0x000000013c047824 */ /* 0x000fe200078e0a03 */
[----:B------:R-:W-:Y:S01]  /*2160*/  BSSY B0, `(.L_x_28) ;  /* 0x0000224000007945 */ /* 0x000fe20003800000 */
[----:B------:R-:W-:Y:S02]  /*2170*/  IMAD.IADD R3, R65, 0x1, -R6 ;  /* 0x0000000141037824 */ /* 0x000fe400078e0a06 */
[----:B------:R-:W-:Y:S01]  /*2180*/  IMAD.IADD R81, R71, 0x1, R9 ;  /* 0x0000000147517824 */ /* 0x000fe200078e0209 */
[----:B------:R-:W-:-:S04]  /*2190*/  ISETP.GT.AND P2, PT, R4, RZ, PT ;  /* 0x000000ff0400720c */ /* 0x000fc80003f44270 */
[----:B------:R-:W-:-:S03]  /*21a0*/  ISETP.GT.AND P1, PT, R3, RZ, P2 ;  /* 0x000000ff0300720c */ /* 0x000fc60001724270 */
[----:B------:R-:W-:Y:S10]  /*21b0*/  @!P0 BRA `(.L_x_29) ;  /* 0x0000001400e88947 */ /* 0x000ff40003800000 */
[----:B------:R-:W0:Y:S01]  /*21c0*/  LDC.64 R74, c[0x0][0x5b8] ;  /* 0x00016e00ff4a7b82 */ /* 0x000e220000000a00 */
[----:B------:R-:W-:-:S07]  /*21d0*/  ULDC.64 UR4, c[0x0][0x5c0] ;  /* 0x0001700000047ab9 */ /* 0x000fce0000000a00 */
[----:B------:R-:W1:Y:S08]  /*21e0*/  LDC.64 R76, c[0x0][0x5b0] ;  /* 0x00016c00ff4c7b82 */ /* 0x000e700000000a00 */
[----:B------:R-:W2:Y:S01]  /*21f0*/  LDC.64 R78, c[0x0][0x5a8] ;  /* 0x00016a00ff4e7b82 */ /* 0x000ea20000000a00 */
[-C--:B0-----:R-:W-:Y:S02]  /*2200*/  IMAD R6, R13, R74.reuse, RZ ;  /* 0x0000004a0d067224 */ /* 0x081fe400078e02ff */
[----:B------:R-:W-:-:S04]  /*2210*/  IMAD.WIDE.U32 R72, R67, R74, R10 ;  /* 0x0000004a43487225 */ /* 0x000fc800078e000a */
[----:B------:R-:W-:Y:S02]  /*2220*/  IMAD R71, R67, R75, R6 ;  /* 0x0000004b43477224 */ /* 0x000fe400078e0206 */
[-C--:B-1----:R-:W-:Y:S02]  /*2230*/  IMAD R5, R69, R76.reuse, RZ ;  /* 0x0000004c45057224 */ /* 0x082fe400078e02ff */
[----:B------:R-:W-:Y:S02]  /*2240*/  IMAD.IADD R13, R73, 0x1, R71 ;  /* 0x00000001490d7824 */ /* 0x000fe400078e0247 */
[----:B------:R-:W-:Y:S02]  /*2250*/  IMAD.MOV.U32 R12, RZ, RZ, R72 ;  /* 0x000000ffff0c7224 */ /* 0x000fe400078e0048 */
[C---:B------:R-:W-:Y:S02]  /*2260*/  IMAD R75, R68.reuse, R77, R5 ;  /* 0x0000004d444b7224 */ /* 0x040fe400078e0205 */
[----:B------:R-:W-:-:S04]  /*2270*/  IMAD.WIDE.U32 R6, R68, R76, R12 ;  /* 0x0000004c44067225 */ /* 0x000fc800078e000c */
[----:B------:R-:W-:Y:S01]  /*2280*/  IMAD.IADD R5, R7, 0x1, R75 ;  /* 0x0000000107057824 */ /* 0x000fe200078e024b */
[----:B--2---:R-:W-:-:S04]  /*2290*/  LEA R14, P0, R6, R78, 0x1 ;  /* 0x0000004e060e7211 */ /* 0x004fc800078008ff */
[----:B------:R-:W-:-:S05]  /*22a0*/  LEA.HI.X R15, R6, R79, R5, 0x1, P0 ;  /* 0x0000004f060f7211 */ /* 0x000fca00000f0c05 */
[----:B------:R0:W2:Y:S01]  /*22b0*/  @P1 LDG.E.LTC128B.U16 R5, desc[UR36][R14.64] ;  /* 0x000000240e051981 */ /* 0x0000a2000c1e1520 */
[----:B------:R-:W-:Y:S01]  /*22c0*/  LEA R8, P0, R70, UR4, 0x1 ;  /* 0x0000000446087c11 */ /* 0x000fe2000f8008ff */
[----:B------:R-:W-:Y:S01]  /*22d0*/  IMAD.WIDE.U32 R6, R68, R76, R10 ;  /* 0x0000004c44067225 */ /* 0x000fe200078e000a */
[----:B------:R-:W-:Y:S03]  /*22e0*/  BSSY B1, `(.L_x_30) ;  /* 0x0000012000017945 */ /* 0x000fe60003800000 */
[----:B------:R-:W-:Y:S02]  /*22f0*/  IMAD.IADD R7, R75, 0x1, R7 ;  /* 0x000000014b077824 */ /* 0x000fe400078e0207 */
[----:B------:R-:W-:Y:S01]  /*2300*/  IMAD.WIDE.U32 R20, R67, R74, R6 ;  /* 0x0000004a43147225 */ /* 0x000fe200078e0006 */
[----:B0-----:R-:W-:-:S03]  /*2310*/  SHF.L.U64.HI R15, R76, 0x3, R77 ;  /* 0x000000034c0f7819 */ /* 0x001fc6000001024d */
[----:B------:R-:W-:Y:S01]  /*2320*/  IMAD.IADD R7, R71, 0x1, R21 ;  /* 0x0000000147077824 */ /* 0x000fe200078e0215 */
[----:B------:R-:W-:Y:S01]  /*2330*/  LEA R6, P4, R20, R78, 0x1 ;  /* 0x0000004e14067211 */ /* 0x000fe200078808ff */
[----:B------:R-:W-:-:S03]  /*2340*/  IMAD.SHL.U32 R14, R76, 0x8, RZ ;  /* 0x000000084c0e7824 */ /* 0x000fc600078e00ff */
[----:B------:R-:W-:Y:S01]  /*2350*/  LEA.HI.X R7, R20, R79, R7, 0x1, P4 ;  /* 0x0000004f14077211 */ /* 0x000fe200020f0c07 */
[----:B--2---:R-:W-:-:S04]  /*2360*/  IMAD.U32 R9, R5, 0x10000, RZ ;  /* 0x0001000005097824 */ /* 0x004fc800078e00ff */
[----:B------:R-:W-:-:S04]  /*2370*/  FMUL R9, R9, R56 ;  /* 0x0000003809097220 */ /* 0x000fc80000400000 */
[----:B------:R-:W-:Y:S01]  /*2380*/  FFMA R24, R24, R19, R9 ;  /* 0x0000001318187223 */ /* 0x000fe20000000009 */
[----:B------:R-:W-:Y:S02]  /*2390*/  LEA.HI.X R9, R70, UR5, R81, 0x1, P0 ;  /* 0x0000000546097c11 */ /* 0x000fe400080f0c51 */
[----:B------:R-:W-:Y:S02]  /*23a0*/  ISETP.GT.AND P0, PT, R4, 0x1, PT ;  /* 0x000000010400780c */ /* 0x000fe40003f04270 */
[----:B------:R-:W-:Y:S02]  /*23b0*/  F2FP.BF16.F32.PACK_AB R24, RZ, R24 ;  /* 0x00000018ff18723e */ /* 0x000fe400000010ff */
[----:B------:R-:W-:-:S03]  /*23c0*/  ISETP.GT.AND P3, PT, R3, RZ, P0 ;  /* 0x000000ff0300720c */ /* 0x000fc60000764270 */
[----:B------:R0:W-:Y:S10]  /*23d0*/  @P1 STG.E.U16 desc[UR36][R8.64], R24 ;  /* 0x0000001808001986 */ /* 0x0001f4000c101524 */
[----:B------:R-:W-:Y:S05]  /*23e0*/  @!P3 BRA `(.L_x_31) ;  /* 0x000000000004b947 */ /* 0x000fea0003800000 */
[----:B------:R1:W5:Y:S02]  /*23f0*/  LDG.E.LTC128B.U16 R5, desc[UR36][R6.64+0x2] ;  /* 0x0000022406057981 */ /* 0x000364000c1e1520 */
.L_x_31:
[----:B------:R-:W-:Y:S05]  /*2400*/  BSYNC B1 ;  /* 0x0000000000017941 */ /* 0x000fea0003800000 */
.L_x_30:
[----:B-----5:R-:W-:Y:S01]  /*2410*/  IMAD.U32 R69, R5, 0x10000, RZ ;  /* 0x0001000005457824 */ /* 0x020fe200078e00ff */
[----:B------:R-:W-:Y:S01]  /*2420*/  ISETP.GT.AND P2, PT, R3, 0x8, P2 ;  /* 0x000000080300780c */ /* 0x000fe20001744270 */
[----:B------:R-:W-:Y:S01]  /*2430*/  IMAD.WIDE.U32 R20, R68, R76, R14 ;  /* 0x0000004c44147225 */ /* 0x000fe200078e000e */
[----:B0-----:R-:W-:-:S03]  /*2440*/  PRMT R24, R5, 0x7610, R24 ;  /* 0x0000761005187816 */ /* 0x001fc60000000018 */
[----:B------:R-:W-:Y:S01]  /*2450*/  FMUL R12, R69, R56 ;  /* 0x00000038450c7220 */ /* 0x000fe20000400000 */
[----:B------:R-:W-:Y:S01]  /*2460*/  IMAD.IADD R75, R75, 0x1, R21 ;  /* 0x000000014b4b7824 */ /* 0x000fe200078e0215 */
[----:B------:R-:W-:Y:S02]  /*2470*/  IADD3 R72, P1, R72, R20, RZ ;  /* 0x0000001448487210 */ /* 0x000fe40007f3e0ff */
[----:B------:R-:W-:-:S03]  /*2480*/  FFMA R12, R25, R19, R12 ;  /* 0x00000013190c7223 */ /* 0x000fc6000000000c */
[----:B------:R-:W-:Y:S02]  /*2490*/  IMAD.X R13, R75, 0x1, R13, P1 ;  /* 0x000000014b0d7824 */ /* 0x000fe400008e060d */
[----:B------:R-:W-:Y:S02]  /*24a0*/  F2FP.BF16.F32.PACK_AB R12, RZ, R12 ;  /* 0x0000000cff0c723e */ /* 0x000fe400000010ff */
[----:B------:R-:W-:Y:S02]  /*24b0*/  LEA R14, P1, R72, R78, 0x1 ;  /* 0x0000004e480e7211 */ /* 0x000fe400078208ff */
[----:B------:R-:W-:Y:S02]  /*24c0*/  PRMT R21, R12, 0x7610, R21 ;  /* 0x000076100c157816 */ /* 0x000fe40000000015 */
[----:B------:R-:W-:-:S03]  /*24d0*/  LEA.HI.X R15, R72, R79, R13, 0x1, P1 ;  /* 0x0000004f480f7211 */ /* 0x000fc600008f0c0d */
[----:B------:R0:W-:Y:S04]  /*24e0*/  @P3 STG.E.U16 desc[UR36][R8.64+0x2], R21 ;  /* 0x0000021508003986 */ /* 0x0001e8000c101524 */
[----:B------:R-:W2:Y:S01]  /*24f0*/  @P2 LDG.E.LTC128B.U16 R24, desc[UR36][R14.64] ;  /* 0x000000240e182981 */ /* 0x000ea2000c1e1520 */
[----:B------:R-:W-:Y:S01]  /*2500*/  IADD3 R20, P1, R10, R20, RZ ;  /* 0x000000140a147210 */ /* 0x000fe20007f3e0ff */
[----:B------:R-:W-:Y:S01]  /*2510*/  BSSY B1, `(.L_x_32) ;  /* 0x0000011000017945 */ /* 0x000fe20003800000 */
[----:B------:R-:W-:Y:S02]  /*2520*/  SHF.L.U64.HI R13, R57, 0x1, R58 ;  /* 0x00000001390d7819 */ /* 0x000fe4000001023a */
[----:B------:R-:W-:Y:S01]  /*2530*/  ISETP.GT.AND P0, PT, R3, 0x8, P0 ;  /* 0x000000080300780c */ /* 0x000fe20000704270 */
[----:B0-----:R-:W-:Y:S01]  /*2540*/  IMAD.X R21, R11, 0x1, R75, P1 ;  /* 0x000000010b157824 */ /* 0x001fe200008e064b */
[----:B------:R-:W-:Y:S01]  /*2550*/  LEA R12, P1, R57, R8, 0x1 ;  /* 0x00000008390c7211 */ /* 0x000fe200078208ff */
[----:B------:R-:W-:-:S04]  /*2560*/  IMAD.WIDE.U32 R20, R67, R74, R20 ;  /* 0x0000004a43147225 */ /* 0x000fc800078e0014 */
[----:B------:R-:W-:Y:S01]  /*2570*/  IMAD.X R13, R13, 0x1, R9, P1 ;  /* 0x000000010d0d7824 */ /* 0x000fe200008e0609 */
[----:B------:R-:W-:Y:S01]  /*2580*/  LEA R10, P3, R20, R78, 0x1 ;  /* 0x0000004e140a7211 */ /* 0x000fe200078608ff */
[----:B------:R-:W-:-:S05]  /*2590*/  IMAD.IADD R11, R71, 0x1, R21 ;  /* 0x00000001470b7824 */ /* 0x000fca00078e0215 */
[----:B------:R-:W-:Y:S01]  /*25a0*/  LEA.HI.X R11, R20, R79, R11, 0x1, P3 ;  /* 0x0000004f140b7211 */ /* 0x000fe200018f0c0b */
[----:B--2---:R-:W-:-:S04]  /*25b0*/  IMAD.U32 R5, R24, 0x10000, RZ ;  /* 0x0001000018057824 */ /* 0x004fc800078e00ff */
[----:B------:R-:W-:-:S04]  /*25c0*/  FMUL R5, R5, R56 ;  /* 0x0000003805057220 */ /* 0x000fc80000400000 */
[----:B------:R-:W-:-:S05]  /*25d0*/  FFMA R5, R26, R19, R5 ;  /* 0x000000131a057223 */ /* 0x000fca0000000005 */
[----:B------:R-:W-:-:S05]  /*25e0*/  F2FP.BF16.F32.PACK_AB R5, RZ, R5 ;  /* 0x00000005ff05723e */ /* 0x000fca00000010ff */
[----:B------:R0:W-:Y:S01]  /*25f0*/  @P2 STG.E.U16 desc[UR36][R12.64], R5 ;  /* 0x000000050c002986 */ /* 0x0001e2000c101524 */
[----:B------:R-:W-:Y:S05]  /*2600*/  @!P0 BRA `(.L_x_33) ;  /* 0x0000000000048947 */ /* 0x000fea0003800000 */
[----:B------:R2:W5:Y:S02]  /*2610*/  LDG.E.LTC128B.U16 R24, desc[UR36][R10.64+0x2] ;  /* 0x000002240a187981 */ /* 0x000564000c1e1520 */
.L_x_33:
[----:B------:R-:W-:Y:S05]  /*2620*/  BSYNC B1 ;  /* 0x0000000000017941 */ /* 0x000fea0003800000 */
.L_x_32:
[----:B0----5:R-:W-:Y:S01]  /*2630*/  IMAD.U32 R5, R24, 0x10000, RZ ;  /* 0x0001000018057824 */ /* 0x021fe200078e00ff */
[----:B------:R-:W-:Y:S01]  /*2640*/  ISETP.GT.AND P1, PT, R4, 0x8, PT ;  /* 0x000000080400780c */ /* 0x000fe20003f24270 */
[----:B------:R-:W-:Y:S02]  /*2650*/  BSSY B1, `(.L_x_34) ;  /* 0x0000008000017945 */ /* 0x000fe40003800000 */
[----:B------:R-:W-:Y:S01]  /*2660*/  FMUL R14, R5, R56 ;  /* 0x00000038050e7220 */ /* 0x000fe20000400000 */
[----:B------:R-:W-:-:S03]  /*2670*/  ISETP.GT.AND P2, PT, R3, RZ, P1 ;  /* 0x000000ff0300720c */ /* 0x000fc60000f44270 */
[----:B------:R-:W-:-:S05]  /*2680*/  FFMA R14, R27, R19, R14 ;  /* 0x000000131b0e7223 */ /* 0x000fca000000000e */
[----:B------:R-:W-:-:S05]  /*2690*/  F2FP.BF16.F32.PACK_AB R14, RZ, R14 ;  /* 0x0000000eff0e723e */ /* 0x000fca00000010ff */
[----:B------:R0:W-:Y:S01]  /*26a0*/  @P0 STG.E.U16 desc[UR36][R12.64+0x2], R14 ;  /* 0x0000020e0c000986 */ /* 0x0001e2000c101524 */
[----:B------:R-:W-:Y:S05]  /*26b0*/  @!P2 BRA `(.L_x_35) ;  /* 0x000000000004a947 */ /* 0x000fea0003800000 */
[----:B------:R3:W5:Y:S02]  /*26c0*/  LDG.E.LTC128B.U16 R24, desc[UR36][R6.64+0x10] ;  /* 0x0000102406187981 */ /* 0x000764000c1e1520 */
.L_x_35:
[----:B------:R-:W-:Y:S05]  /*26d0*/  BSYNC B1 ;  /* 0x0000000000017941 */ /* 0x000fea0003800000 */
.L_x_34:
[----:B-----5:R-:W-:Y:S01]  /*26e0*/  IMAD.U32 R5, R24, 0x10000, RZ ;  /* 0x0001000018057824 */ /* 0x020fe200078e00ff */
        /* <DEDUP_REMOVED lines=9> */
.L_x_37:
[----:B------:R-:W-:Y:S05]  /*2780*/  BSYNC B1 ;  /* 0x0000000000017941 */ /* 0x000fea0003800000 */
.L_x_36:
[----:B----45:R-:W-:Y:S01]  /*2790*/  IMAD.U32 R5, R24, 0x10000, RZ ;  /* 0x0001000018057824 */ /* 0x030fe200078e00ff */
[----:B------:R-:W-:Y:S01]  /*27a0*/  ISETP.GT.AND P1, PT, R3, 0x8, P1 ;  /* 0x000000080300780c */ /* 0x000fe20000f24270 */
[----:B------:R-:W-:Y:S02]  /*27b0*/  BSSY B1, `(.L_x_38) ;  /* 0x0000007000017945 */ /* 0x000fe40003800000 */
[----:B0-----:R-:W-:-:S04]  /*27c0*/  FMUL R14, R5, R56 ;  /* 0x00000038050e7220 */ /* 0x001fc80000400000 */
[----:B------:R-:W-:-:S05]  /*27d0*/  FFMA R14, R29, R19, R14 ;  /* 0x000000131d0e7223 */ /* 0x000fca000000000e */
[----:B------:R-:W-:-:S05]  /*27e0*/  F2FP.BF16.F32.PACK_AB R14, RZ, R14 ;  /* 0x0000000eff0e723e */ /* 0x000fca00000010ff */
[----:B------:R0:W-:Y:S01]  /*27f0*/  @P3 STG.E.U16 desc[UR36][R8.64+0x12], R14 ;  /* 0x0000120e08003986 */ /* 0x0001e2000c101524 */
[----:B------:R-:W-:Y:S05]  /*2800*/  @!P1 BRA `(.L_x_39) ;  /* 0x0000000000049947 */ /* 0x000fea0003800000 */
[----:B------:R4:W5:Y:S02]  /*2810*/  LDG.E.LTC128B.U16 R24, desc[UR36][R10.64+0x10] ;  /* 0x000010240a187981 */ /* 0x000964000c1e1520 */
.L_x_39:
[----:B------:R-:W-:Y:S05]  /*2820*/  BSYNC B1 ;  /* 0x0000000000017941 */ /* 0x000fea0003800000 */
.L_x_38:
[----:B-----5:R-:W-:Y:S01]  /*2830*/  IMAD.U32 R5, R24, 0x10000, RZ ;  /* 0x0001000018057824 */ /* 0x020fe200078e00ff */
[----:B------:R-:W-:Y:S01]  /*2840*/  ISETP.GT.AND P0, PT, R3, 0x8, P0 ;  /* 0x000000080300780c */ /* 0x000fe20000704270 */
[----:B------:R-:W-:Y:S02]  /*2850*/  BSSY B1, `(.L_x_40) ;  /* 0x0000007000017945 */ /* 0x000fe40003800000 */
[----:B------:R-:W-:-:S04]  /*2860*/  FMUL R5, R5, R56 ;  /* 0x0000003805057220 */ /* 0x000fc80000400000 */
[----:B------:R-:W-:-:S05]  /*2870*/  FFMA R5, R30, R19, R5 ;  /* 0x000000131e057223 */ /* 0x000fca0000000005 */
[----:B------:R-:W-:-:S05]  /*2880*/  F2FP.BF16.F32.PACK_AB R5, RZ, R5 ;  /* 0x00000005ff05723e */ /* 0x000fca00000010ff */
[----:B------:R0:W-:Y:S01]  /*2890*/  @P1 STG.E.U16 desc[UR36][R12.64+0x10], R5 ;  /* 0x000010050c001986 */ /* 0x0001e2000c101524 */
[----:B------:R-:W-:Y:S05]  /*28a0*/  @!P0 BRA `(.L_x_41) ;  /* 0x0000000000048947 */ /* 0x000fea0003800000 */
[----:B------:R0:W5:Y:S02]  /*28b0*/  LDG.E.LTC128B.U16 R24, desc[UR36][R10.64+0x12] ;  /* 0x000012240a187981 */ /* 0x000164000c1e1520 */
.L_x_41:
[----:B------:R-:W-:Y:S05]  /*28c0*/  BSYNC B1 ;  /* 0x0000000000017941 */ /* 0x000fea0003800000 */
.L_x_40:
        /* <DEDUP_REMOVED lines=10> */
.L_x_43:
[----:B------:R-:W-:Y:S05]  /*2970*/  BSYNC B1 ;  /* 0x0000000000017941 */ /* 0x000fea0003800000 */
.L_x_42:
        /* <DEDUP_REMOVED lines=10> */
.L_x_45:
[----:B------:R-:W-:Y:S05]  /*2a20*/  BSYNC B1 ;  /* 0x0000000000017941 */ /* 0x000fea0003800000 */
.L_x_44:
[----:B0----5:R-:W-:Y:S01]  /*2a30*/  IMAD.U32 R5, R24, 0x10000, RZ ;  /* 0x0001000018057824 */ /* 0x021fe200078e00ff */
        /* <DEDUP_REMOVED lines=8> */
.L_x_47:
[----:B------:R-:W-:Y:S05]  /*2ac0*/  BSYNC B1 ;  /* 0x0000000000017941 */ /* 0x000fea0003800000 */
.L_x_46:
        /* <DEDUP_REMOVED lines=9> */
.L_x_49:
[----:B------:R-:W-:Y:S05]  /*2b60*/  BSYNC B1 ;  /* 0x0000000000017941 */ /* 0x000fea0003800000 */
.L_x_48:
        /* <DEDUP_REMOVED lines=10> */
.L_x_51:
[----:B------:R-:W-:Y:S05]  /*2c10*/  BSYNC B1 ;  /* 0x0000000000017941 */ /* 0x000fea0003800000 */
.L_x_50:
        /* <DEDUP_REMOVED lines=10> */
.L_x_53:
[----:B------:R-:W-:Y:S05]  /*2cc0*/  BSYNC B1 ;  /* 0x0000000000017941 */ /* 0x000fea0003800000 */
.L_x_52:
        /* <DEDUP_REMOVED lines=9> */
.L_x_55:
[----:B------:R-:W-:Y:S05]  /*2d60*/  BSYNC B1 ;  /* 0x0000000000017941 */ /* 0x000fea0003800000 */
.L_x_54:
        /* <DEDUP_REMOVED lines=9> */
.L_x_57:
[----:B------:R-:W-:Y:S05]  /*2e00*/  BSYNC B1 ;  /* 0x0000000000017941 */ /* 0x000fea0003800000 */
.L_x_56:
        /* <DEDUP_REMOVED lines=10> */
.L_x_59:
[----:B------:R-:W-:Y:S05]  /*2eb0*/  BSYNC B1 ;  /* 0x0000000000017941 */ /* 0x000fea0003800000 */
.L_x_58:
        /* <DEDUP_REMOVED lines=10> */
.L_x_61:
[----:B------:R-:W-:Y:S05]  /*2f60*/  BSYNC B1 ;  /* 0x0000000000017941 */ /* 0x000fea0003800000 */
.L_x_60:
        /* <DEDUP_REMOVED lines=9> */
.L_x_63:
[----:B------:R-:W-:Y:S05]  /*3000*/  BSYNC B1 ;  /* 0x0000000000017941 */ /* 0x000fea0003800000 */
.L_x_62:
        /* <DEDUP_REMOVED lines=9> */
.L_x_65:
[----:B------:R-:W-:Y:S05]  /*30a0*/  BSYNC B1 ;  /* 0x0000000000017941 */ /* 0x000fea0003800000 */
.L_x_64:
        /* <DEDUP_REMOVED lines=10> */
.L_x_67:
[----:B------:R-:W-:Y:S05]  /*3150*/  BSYNC B1 ;  /* 0x0000000000017941 */ /* 0x000fea0003800000 */
.L_x_66:
        /* <DEDUP_REMOVED lines=10> */
.L_x_69:
[----:B------:R-:W-:Y:S05]  /*3200*/  BSYNC B1 ;  /* 0x0000000000017941 */ /* 0x000fea0003800000 */
.L_x_68:
        /* <DEDUP_REMOVED lines=9> */
.L_x_71:
[----:B------:R-:W-:Y:S05]  /*32a0*/  BSYNC B1 ;  /* 0x0000000000017941 */ /* 0x000fea0003800000 */
.L_x_70:
        /* <DEDUP_REMOVED lines=9> */
.L_x_73:
[----:B------:R-:W-:Y:S05]  /*3340*/  BSYNC B1 ;  /* 0x0000000000017941 */ /* 0x000fea0003800000 */
.L_x_72:
        /* <DEDUP_REMOVED lines=10> */
.L_x_75:
[----:B------:R-:W-:Y:S05]  /*33f0*/  BSYNC B1 ;  /* 0x0000000000017941 */ /* 0x000fea0003800000 */
.L_x_74:
        /* <DEDUP_REMOVED lines=10> */
.L_x_77:
[----:B------:R-:W-:Y:S05]  /*34a0*/  BSYNC B1 ;  /* 0x0000000000017941 */ /* 0x000fea0003800000 */
.L_x_76:
        /* <DEDUP_REMOVED lines=9> */
.L_x_79:
[----:B------:R-:W-:Y:S05]  /*3540*/  BSYNC B1 ;  /* 0x0000000000017941 */ /* 0x000fea0003800000 */
.L_x_78:
        /* <DEDUP_REMOVED lines=9> */
.L_x_81:
[----:B------:R-:W-:Y:S05]  /*35e0*/  BSYNC B1 ;  /* 0x0000000000017941 */ /* 0x000fea0003800000 */
.L_x_80:
        /* <DEDUP_REMOVED lines=10> */
.L_x_83:
[----:B------:R-:W-:Y:S05]  /*3690*/  BSYNC B1 ;  /* 0x0000000000017941 */ /* 0x000fea0003800000 */
.L_x_82:
[----:B-----5:R-:W-:Y:S01]  /*36a0*/  IMAD.U32 R5, R24, 0x10000, RZ ;  /* 0x0001000018057824 */ /* 0x020fe200078e00ff */
[----:B------:R-:W-:Y:S01]  /*36b0*/  ISETP.GT.AND P0, PT, R4, 0x39, PT ;  /* 0x000000390400780c */ /* 0x000fe20003f04270 */
[----:B------:R-:W-:Y:S01]  /*36c0*/  @P2 IMAD.MOV.U32 R4, RZ, RZ, R8 ;  /* 0x000000ffff042224 */ /* 0x000fe200078e0008 */
[----:B------:R-:W-:Y:S01]  /*36d0*/  BSSY B1, `(.L_x_84) ;  /* 0x000000a000017945 */ /* 0x000fe20003800000 */
[----:B------:R-:W-:Y:S01]  /*36e0*/  FMUL R5, R5, R56 ;  /* 0x0000003805057220 */ /* 0x000fe20000400000 */
[----:B------:R-:W-:-:S03]  /*36f0*/  ISETP.GT.AND P3, PT, R3, RZ, P0 ;  /* 0x000000ff0300720c */ /* 0x000fc60000764270 */
[----:B------:R-:W-:-:S05]  /*3700*/  FFMA R5, R52, R19, R5 ;  /* 0x0000001334057223 */ /* 0x000fca0000000005 */
[----:B------:R-:W-:-:S04]  /*3710*/  F2FP.BF16.F32.PACK_AB R5, RZ, R5 ;  /* 0x00000005ff05723e */ /* 0x000fc800000010ff */
[----:B0-----:R-:W-:Y:S01]  /*3720*/  PRMT R14, R5, 0x7610, R14 ;  /* 0x00007610050e7816 */ /* 0x001fe2000000000e */
[----:B------:R-:W-:-:S05]  /*3730*/  @P2 IMAD.MOV.U32 R5, RZ, RZ, R9 ;  /* 0x000000ffff052224 */ /* 0x000fca00078e0009 */
[----:B------:R0:W-:Y:S01]  /*3740*/  @P2 STG.E.U16 desc[UR36][R4.64+0x70], R14 ;  /* 0x0000700e04002986 */ /* 0x0001e2000c101524 */
[----:B------:R-:W-:Y:S05]  /*3750*/  @!P3 BRA `(.L_x_85) ;  /* 0x000000000004b947 */ /* 0x000fea0003800000 */
[----:B------:R0:W5:Y:S02]  /*3760*/  LDG.E.LTC128B.U16 R24, desc[UR36][R6.64+0x72] ;  /* 0x0000722406187981 */ /* 0x000164000c1e1520 */
.L_x_85:
[----:B------:R-:W-:Y:S05]  /*3770*/  BSYNC B1 ;  /* 0x0000000000017941 */ /* 0x000fea0003800000 */
.L_x_84:
        /* <DEDUP_REMOVED lines=9> */
.L_x_87:
[----:B------:R-:W-:Y:S05]  /*3810*/  BSYNC B1 ;  /* 0x0000000000017941 */ /* 0x000fea0003800000 */
.L_x_86:
[----:B-----5:R-:W-:Y:S01]  /*3820*/  IMAD.U32 R5, R24, 0x10000, RZ ;  /* 0x0001000018057824 */ /* 0x020fe200078e00ff */
[----:B------:R-:W-:Y:S01]  /*3830*/  ISETP.GT.AND P0, PT, R3, 0x8, P0 ;  /* 0x000000080300780c */ /* 0x000fe20000704270 */
[----:B0-----:R-:W-:Y:S01]  /*3840*/  @P1 IMAD.MOV.U32 R4, RZ, RZ, R12 ;  /* 0x000000ffff041224 */ /* 0x001fe200078e000c */
[----:B------:R-:W-:Y:S01]  /*3850*/  BSSY B1, `(.L_x_88) ;  /* 0x0000009000017945 */ /* 0x000fe20003800000 */
[----:B------:R-:W-:-:S04]  /*3860*/  FMUL R5, R5, R56 ;  /* 0x0000003805057220 */ /* 0x000fc80000400000 */
[----:B------:R-:W-:-:S05]  /*3870*/  FFMA R5, R54, R19, R5 ;  /* 0x0000001336057223 */ /* 0x000fca0000000005 */
[----:B------:R-:W-:-:S04]  /*3880*/  F2FP.BF16.F32.PACK_AB R5, RZ, R5 ;  /* 0x00000005ff05723e */ /* 0x000fc800000010ff */
[----:B-1-3--:R-:W-:Y:S01]  /*3890*/  PRMT R6, R5, 0x7610, R6 ;  /* 0x0000761005067816 */ /* 0x00afe20000000006 */
[----:B------:R-:W-:-:S05]  /*38a0*/  @P1 IMAD.MOV.U32 R5, RZ, RZ, R13 ;  /* 0x000000ffff051224 */ /* 0x000fca00078e000d */
[----:B------:R0:W-:Y:S01]  /*38b0*/  @P1 STG.E.U16 desc[UR36][R4.64+0x70], R6 ;  /* 0x0000700604001986 */ /* 0x0001e2000c101524 */
[----:B------:R-:W-:Y:S05]  /*38c0*/  @!P0 BRA `(.L_x_89) ;  /* 0x0000000000048947 */ /* 0x000fea0003800000 */
[----:B------:R1:W5:Y:S02]  /*38d0*/  LDG.E.LTC128B.U16 R24, desc[UR36][R10.64+0x72] ;  /* 0x000072240a187981 */ /* 0x000364000c1e1520 */
.L_x_89:
[----:B------:R-:W-:Y:S05]  /*38e0*/  BSYNC B1 ;  /* 0x0000000000017941 */ /* 0x000fea0003800000 */
.L_x_88:
[----:B------:R-:W-:Y:S05]  /*38f0*/  @!P0 BRA `(.L_x_90) ;  /* 0x0000000800a88947 */ /* 0x000fea0003800000 */
[----:B-----5:R-:W-:-:S04]  /*3900*/  IMAD.U32 R3, R24, 0x10000, RZ ;  /* 0x0001000018037824 */ /* 0x020fc800078e00ff */
[----:B0-----:R-:W-:-:S04]  /*3910*/  FMUL R4, R3, R56 ;  /* 0x0000003803047220 */ /* 0x001fc80000400000 */
[----:B------:R-:W-:-:S05]  /*3920*/  FFMA R4, R55, R19, R4 ;  /* 0x0000001337047223 */ /* 0x000fca0000000004 */
[----:B------:R-:W-:-:S05]  /*3930*/  F2FP.BF16.F32.PACK_AB R4, RZ, R4 ;  /* 0x00000004ff04723e */ /* 0x000fca00000010ff */
[----:B------:R3:W-:Y:S01]  /*3940*/  STG.E.U16 desc[UR36][R12.64+0x72], R4 ;  /* 0x000072040c007986 */ /* 0x0007e2000c101524 */
[----:B------:R-:W-:Y:S05]  /*3950*/  BRA `(.L_x_90) ;  /* 0x0000000800907947 */ /* 0x000fea0003800000 */
.L_x_29:
[----:B------:R-:W-:Y:S01]  /*3960*/  ISETP.GT.AND P3, PT, R4, 0x1, PT ;  /* 0x000000010400780c */ /* 0x000fe20003f64270 */
[----:B------:R-:W-:Y:S01]  /*3970*/  ULDC.64 UR4, c[0x0][0x5c0] ;  /* 0x0001700000047ab9 */ /* 0x000fe20000000a00 */
[-C--:B------:R-:W-:Y:S01]  /*3980*/  FMUL R24, R24, R19.reuse ;  /* 0x0000001318187220 */ /* 0x080fe20000400000 */
[----:B------:R-:W-:Y:S01]  /*3990*/  LEA R6, P4, R70, UR4, 0x1 ;  /* 0x0000000446067c11 */ /* 0x000fe2000f8808ff */
[-C--:B------:R-:W-:Y:S01]  /*39a0*/  FMUL R25, R25, R19.reuse ;  /* 0x0000001319197220 */ /* 0x080fe20000400000 */
[----:B------:R-:W-:Y:S01]  /*39b0*/  ISETP.GT.AND P0, PT, R3, RZ, P3 ;  /* 0x000000ff0300720c */ /* 0x000fe20001f04270 */
[-C--:B------:R-:W-:Y:S01]  /*39c0*/  FMUL R26, R26, R19.reuse ;  /* 0x000000131a1a7220 */ /* 0x080fe20000400000 */
[----:B------:R-:W-:Y:S01]  /*39d0*/  F2FP.BF16.F32.PACK_AB R24, RZ, R24 ;  /* 0x00000018ff18723e */ /* 0x000fe200000010ff */
[-C--:B------:R-:W-:Y:S01]  /*39e0*/  FMUL R27, R27, R19.reuse ;  /* 0x000000131b1b7220 */ /* 0x080fe20000400000 */
[----:B------:R-:W-:Y:S01]  /*39f0*/  LEA.HI.X R7, R70, UR5, R81, 0x1, P4 ;  /* 0x0000000546077c11 */ /* 0x000fe2000a0f0c51 */
[----:B------:R-:W-:Y:S01]  /*3a00*/  FMUL R28, R28, R19 ;  /* 0x000000131c1c7220 */ /* 0x000fe20000400000 */
[----:B------:R-:W-:Y:S01]  /*3a10*/  F2FP.BF16.F32.PACK_AB R25, RZ, R25 ;  /* 0x00000019ff19723e */ /* 0x000fe200000010ff */
[-C--:B------:R-:W-:Y:S01]  /*3a20*/  FMUL R29, R29, R19.reuse ;  /* 0x000000131d1d7220 */ /* 0x080fe20000400000 */
[----:B------:R-:W-:Y:S01]  /*3a30*/  ISETP.GT.AND P2, PT, R3, 0x8, P2 ;  /* 0x000000080300780c */ /* 0x000fe20001744270 */
[----:B------:R-:W-:Y:S01]  /*3a40*/  @P1 STG.E.U16 desc[UR36][R6.64], R24 ;  /* 0x0000001806001986 */ /* 0x000fe2000c101524 */
[----:B------:R-:W-:Y:S01]  /*3a50*/  ISETP.GT.AND P1, PT, R4, 0x8, PT ;  /* 0x000000080400780c */ /* 0x000fe20003f24270 */
[-C--:B------:R-:W-:Y:S01]  /*3a60*/  FMUL R30, R30, R19.reuse ;  /* 0x000000131e1e7220 */ /* 0x080fe20000400000 */
[C---:B------:R-:W-:Y:S01]  /*3a70*/  SHF.L.U64.HI R5, R57.reuse, 0x1, R58 ;  /* 0x0000000139057819 */ /* 0x040fe2000001023a */
[----:B------:R-:W-:Y:S01]  /*3a80*/  @P0 STG.E.U16 desc[UR36][R6.64+0x2], R25 ;  /* 0x0000021906000986 */ /* 0x000fe2000c101524 */
[----:B------:R-:W-:Y:S01]  /*3a90*/  LEA R8, P5, R57, R6, 0x1 ;  /* 0x0000000639087211 */ /* 0x000fe200078a08ff */
[-C--:B------:R-:W-:Y:S01]  /*3aa0*/  FMUL R31, R31, R19.reuse ;  /* 0x000000131f1f7220 */ /* 0x080fe20000400000 */
[----:B------:R-:W-:Y:S01]  /*3ab0*/  ISETP.GT.AND P3, PT, R3, 0x8, P3 ;  /* 0x000000080300780c */ /* 0x000fe20001f64270 */
[-C--:B------:R-:W-:Y:S01]  /*3ac0*/  FMUL R32, R32, R19.reuse ;  /* 0x0000001320207220 */ /* 0x080fe20000400000 */
[----:B------:R-:W-:Y:S01]  /*3ad0*/  ISETP.GT.AND P0, PT, R4, 0x9, PT ;  /* 0x000000090400780c */ /* 0x000fe20003f04270 */
[----:B------:R-:W-:Y:S01]  /*3ae0*/  IMAD.X R9, R5, 0x1, R7, P5 ;  /* 0x0000000105097824 */ /* 0x000fe200028e0607 */
[----:B------:R-:W-:Y:S01]  /*3af0*/  ISETP.GT.AND P4, PT, R3, RZ, P1 ;  /* 0x000000ff0300720c */ /* 0x000fe20000f84270 */
[-C--:B------:R-:W-:Y:S01]  /*3b00*/  FMUL R33, R33, R19.reuse ;  /* 0x0000001321217220 */ /* 0x080fe20000400000 */
[----:B------:R-:W-:Y:S01]  /*3b10*/  F2FP.BF16.F32.PACK_AB R26, RZ, R26 ;  /* 0x0000001aff1a723e */ /* 0x000fe200000010ff */
[-C--:B------:R-:W-:Y:S01]  /*3b20*/  FMUL R34, R34, R19.reuse ;  /* 0x0000001322227220 */ /* 0x080fe20000400000 */
[----:B------:R-:W-:Y:S01]  /*3b30*/  ISETP.GT.AND P5, PT, R3, RZ, P0 ;  /* 0x000000ff0300720c */ /* 0x000fe200007a4270 */
[----:B------:R-:W-:Y:S01]  /*3b40*/  FMUL R35, R35, R19 ;  /* 0x0000001323237220 */ /* 0x000fe20000400000 */
[----:B------:R-:W-:Y:S01]  /*3b50*/  F2FP.BF16.F32.PACK_AB R27, RZ, R27 ;  /* 0x0000001bff1b723e */ /* 0x000fe200000010ff */
[----:B------:R-:W-:Y:S01]  /*3b60*/  @P2 STG.E.U16 desc[UR36][R8.64], R26 ;  /* 0x0000001a08002986 */ /* 0x000fe2000c101524 */
[----:B------:R-:W-:Y:S01]  /*3b70*/  F2FP.BF16.F32.PACK_AB R28, RZ, R28 ;  /* 0x0000001cff1c723e */ /* 0x000fe200000010ff */
[-C--:B------:R-:W-:Y:S01]  /*3b80*/  FMUL R36, R36, R19.reuse ;  /* 0x0000001324247220 */ /* 0x080fe20000400000 */
[----:B------:R-:W-:Y:S01]  /*3b90*/  ISETP.GT.AND P2, PT, R3, 0x8, P1 ;  /* 0x000000080300780c */ /* 0x000fe20000f44270 */
[----:B------:R-:W-:Y:S01]  /*3ba0*/  @P3 STG.E.U16 desc[UR36][R8.64+0x2], R27 ;  /* 0x0000021b08003986 */ /* 0x000fe2000c101524 */
[----:B------:R-:W-:Y:S01]  /*3bb0*/  ISETP.GT.AND P1, PT, R4, 0x10, PT ;  /* 0x000000100400780c */ /* 0x000fe20003f24270 */
[----:B------:R-:W-:Y:S01]  /*3bc0*/  FMUL R37, R37, R19 ;  /* 0x0000001325257220 */ /* 0x000fe20000400000 */
[----:B------:R-:W-:Y:S01]  /*3bd0*/  F2FP.BF16.F32.PACK_AB R29, RZ, R29 ;  /* 0x0000001dff1d723e */ /* 0x000fe200000010ff */
[----:B------:R-:W-:Y:S01]  /*3be0*/  @P4 STG.E.U16 desc[UR36][R6.64+0x10], R28 ;  /* 0x0000101c06004986 */ /* 0x000fe2000c101524 */
[C---:B------:R-:W-:Y:S01]  /*3bf0*/  ISETP.GT.AND P3, PT, R3.reuse, 0x8, P0 ;  /* 0x000000080300780c */ /* 0x040fe20000764270 */
[-C--:B------:R-:W-:Y:S01]  /*3c00*/  FMUL R38, R38, R19.reuse ;  /* 0x0000001326267220 */ /* 0x080fe20000400000 */
[----:B------:R-:W-:Y:S01]  /*3c10*/  ISETP.GT.AND P0, PT, R4, 0x11, PT ;  /* 0x000000110400780c */ /* 0x000fe20003f04270 */
[----:B------:R-:W-:Y:S01]  /*3c20*/  @P5 STG.E.U16 desc[UR36][R6.64+0x12], R29 ;  /* 0x0000121d06005986 */ /* 0x000fe2000c101524 */
        /* <DEDUP_REMOVED lines=42> */
[----:B------:R-:W-:Y:S01]  /*3ed0*/  ISETP.GT.AND P5, PT, R3, RZ, P0 ;  /* 0x000000ff0300720c */ /* 0x000fe200007a4270 */
[-C--:B------:R-:W-:Y:S01]  /*3ee0*/  FMUL R52, R52, R19.reuse ;  /* 0x0000001334347220 */ /* 0x080fe20000400000 */
[----:B------:R-:W-:Y:S01]  /*3ef0*/  F2FP.BF16.F32.PACK_AB R38, RZ, R38 ;  /* 0x00000026ff26723e */ /* 0x000fe200000010ff */
[----:B------:R-:W-:Y:S01]  /*3f00*/  FMUL R53, R53, R19 ;  /* 0x0000001335357220 */ /* 0x000fe20000400000 */
[----:B------:R-:W-:Y:S01]  /*3f10*/  F2FP.BF16.F32.PACK_AB R39, RZ, R39 ;  /* 0x00000027ff27723e */ /* 0x000fe200000010ff */
[----:B------:R-:W-:Y:S01]  /*3f20*/  FMUL R54, R54, R19 ;  /* 0x0000001336367220 */ /* 0x000fe20000400000 */
[----:B------:R-:W-:Y:S01]  /*3f30*/  F2FP.BF16.F32.PACK_AB R40, RZ, R40 ;  /* 0x00000028ff28723e */ /* 0x000fe200000010ff */
[----:B------:R-:W-:Y:S01]  /*3f40*/  @P2 STG.E.U16 desc[UR36][R8.64+0x30], R38 ;  /* 0x0000302608002986 */ /* 0x000fe2000c101524 */
[----:B------:R-:W-:Y:S01]  /*3f50*/  F2FP.BF16.F32.PACK_AB R41, RZ, R41 ;  /* 0x00000029ff29723e */ /* 0x000fe200000010ff */
[----:B------:R-:W-:Y:S01]  /*3f60*/  FMUL R55, R55, R19 ;  /* 0x0000001337377220 */ /* 0x000fe20000400000 */
[C---:B------:R-:W-:Y:S01]  /*3f70*/  ISETP.GT.AND P1, PT, R3.reuse, 0x8, P1 ;  /* 0x000000080300780c */ /* 0x040fe20000f24270 */
[----:B------:R-:W-:Y:S01]  /*3f80*/  @P3 STG.E.U16 desc[UR36][R8.64+0x32], R39 ;  /* 0x0000322708003986 */ /* 0x000fe2000c101524 */
[----:B------:R-:W-:-:S02]  /*3f90*/  ISETP.GT.AND P2, PT, R3, 0x8, P0 ;  /* 0x000000080300780c */ /* 0x000fc40000744270 */
[C---:B------:R-:W-:Y:S01]  /*3fa0*/  ISETP.GT.AND P0, PT, R4.reuse, 0x29, PT ;  /* 0x000000290400780c */ /* 0x040fe20003f04270 */
[----:B------:R-:W-:Y:S01]  /*3fb0*/  @P4 STG.E.U16 desc[UR36][R6.64+0x40], R40 ;  /* 0x0000402806004986 */ /* 0x000fe2000c101524 */
[----:B------:R-:W-:Y:S02]  /*3fc0*/  ISETP.GT.AND P4, PT, R4, 0x28, PT ;  /* 0x000000280400780c */ /* 0x000fe40003f84270 */
[----:B------:R-:W-:Y:S01]  /*3fd0*/  F2FP.BF16.F32.PACK_AB R42, RZ, R42 ;  /* 0x0000002aff2a723e */ /* 0x000fe200000010ff */
[----:B------:R-:W-:Y:S01]  /*3fe0*/  @P5 STG.E.U16 desc[UR36][R6.64+0x42], R41 ;  /* 0x0000422906005986 */ /* 0x000fe2000c101524 */
[C---:B------:R-:W-:Y:S02]  /*3ff0*/  ISETP.GT.AND P5, PT, R3.reuse, RZ, P4 ;  /* 0x000000ff0300720c */ /* 0x040fe400027a4270 */
[----:B------:R-:W-:Y:S01]  /*4000*/  ISETP.GT.AND P3, PT, R3, RZ, P0 ;  /* 0x000000ff0300720c */ /* 0x000fe20000764270 */
[----:B------:R-:W-:Y:S01]  /*4010*/  @P1 STG.E.U16 desc[UR36][R8.64+0x40], R42 ;  /* 0x0000402a08001986 */ /* 0x000fe2000c101524 */
[----:B------:R-:W-:-:S02]  /*4020*/  F2FP.BF16.F32.PACK_AB R43, RZ, R43 ;  /* 0x0000002bff2b723e */ /* 0x000fc400000010ff */
[----:B------:R-:W-:Y:S02]  /*4030*/  F2FP.BF16.F32.PACK_AB R44, RZ, R44 ;  /* 0x0000002cff2c723e */ /* 0x000fe400000010ff */
[C---:B------:R-:W-:Y:S01]  /*4040*/  ISETP.GT.AND P4, PT, R3.reuse, 0x8, P4 ;  /* 0x000000080300780c */ /* 0x040fe20002784270 */
[----:B------:R-:W-:Y:S01]  /*4050*/  @P2 STG.E.U16 desc[UR36][R8.64+0x42], R43 ;  /* 0x0000422b08002986 */ /* 0x000fe2000c101524 */
[----:B------:R-:W-:Y:S02]  /*4060*/  F2FP.BF16.F32.PACK_AB R45, RZ, R45 ;  /* 0x0000002dff2d723e */ /* 0x000fe400000010ff */
[C---:B------:R-:W-:Y:S01]  /*4070*/  ISETP.GT.AND P2, PT, R4.reuse, 0x31, PT ;  /* 0x000000310400780c */ /* 0x040fe20003f44270 */
[----:B------:R-:W-:Y:S01]  /*4080*/  @P5 STG.E.U16 desc[UR36][R6.64+0x50], R44 ;  /* 0x0000502c06005986 */ /* 0x000fe2000c101524 */
[----:B------:R-:W-:Y:S02]  /*4090*/  ISETP.GT.AND P5, PT, R3, 0x8, P0 ;  /* 0x000000080300780c */ /* 0x000fe400007a4270 */
[C---:B------:R-:W-:Y:S01]  /*40a0*/  ISETP.GT.AND P1, PT, R4.reuse, 0x38, PT ;  /* 0x000000380400780c */ /* 0x040fe20003f24270 */
[----:B------:R-:W-:Y:S01]  /*40b0*/  @P3 STG.E.U16 desc[UR36][R6.64+0x52], R45 ;  /* 0x0000522d06003986 */ /* 0x000fe2000c101524 */
[----:B------:R-:W-:-:S02]  /*40c0*/  ISETP.GT.AND P3, PT, R4, 0x30, PT ;  /* 0x000000300400780c */ /* 0x000fc40003f64270 */
[----:B------:R-:W-:Y:S01]  /*40d0*/  ISETP.GT.AND P0, PT, R4, 0x39, PT ;  /* 0x000000390400780c */ /* 0x000fe20003f04270 */
[----:B------:R-:W-:Y:S01]  /*40e0*/  @P4 IMAD.MOV.U32 R4, RZ, RZ, R8 ;  /* 0x000000ffff044224 */ /* 0x000fe200078e0008 */
[----:B------:R-:W-:Y:S01]  /*40f0*/  F2FP.BF16.F32.PACK_AB R46, RZ, R46 ;  /* 0x0000002eff2e723e */ /* 0x000fe200000010ff */
[----:B------:R-:W-:Y:S01]  /*4100*/  @P4 IMAD.MOV.U32 R5, RZ, RZ, R9 ;  /* 0x000000ffff054224 */ /* 0x000fe200078e0009 */
[----:B------:R-:W-:Y:S02]  /*4110*/  F2FP.BF16.F32.PACK_AB R47, RZ, R47 ;  /* 0x0000002fff2f723e */ /* 0x000fe400000010ff */
[----:B------:R-:W-:Y:S02]  /*4120*/  F2FP.BF16.F32.PACK_AB R48, RZ, R48 ;  /* 0x00000030ff30723e */ /* 0x000fe400000010ff */
[----:B------:R0:W-:Y:S01]  /*4130*/  @P4 STG.E.U16 desc[UR36][R4.64+0x50], R46 ;  /* 0x0000502e04004986 */ /* 0x0001e2000c101524 */
[----:B------:R-:W-:Y:S02]  /*4140*/  ISETP.GT.AND P4, PT, R3, RZ, P2 ;  /* 0x000000ff0300720c */ /* 0x000fe40001784270 */
[----:B------:R-:W-:-:S02]  /*4150*/  F2FP.BF16.F32.PACK_AB R49, RZ, R49 ;  /* 0x00000031ff31723e */ /* 0x000fc400000010ff */
[----:B------:R-:W-:Y:S02]  /*4160*/  ISETP.GT.AND P2, PT, R3, 0x8, P2 ;  /* 0x000000080300780c */ /* 0x000fe40001744270 */
[----:B------:R-:W-:Y:S02]  /*4170*/  F2FP.BF16.F32.PACK_AB R50, RZ, R50 ;  /* 0x00000032ff32723e */ /* 0x000fe400000010ff */
[----:B------:R-:W-:Y:S02]  /*4180*/  F2FP.BF16.F32.PACK_AB R51, RZ, R51 ;  /* 0x00000033ff33723e */ /* 0x000fe400000010ff */
[----:B------:R-:W-:Y:S01]  /*4190*/  F2FP.BF16.F32.PACK_AB R52, RZ, R52 ;  /* 0x00000034ff34723e */ /* 0x000fe200000010ff */
[----:B0-----:R-:W-:Y:S01]  /*41a0*/  @P5 IMAD.MOV.U32 R4, RZ, RZ, R8 ;  /* 0x000000ffff045224 */ /* 0x001fe200078e0008 */
[----:B------:R-:W-:Y:S01]  /*41b0*/  F2FP.BF16.F32.PACK_AB R53, RZ, R53 ;  /* 0x00000035ff35723e */ /* 0x000fe200000010ff */
[----:B------:R-:W-:Y:S01]  /*41c0*/  @P5 IMAD.MOV.U32 R5, RZ, RZ, R9 ;  /* 0x000000ffff055224 */ /* 0x000fe200078e0009 */
[----:B------:R-:W-:-:S02]  /*41d0*/  F2FP.BF16.F32.PACK_AB R54, RZ, R54 ;  /* 0x00000036ff36723e */ /* 0x000fc400000010ff */
[----:B------:R-:W-:Y:S02]  /*41e0*/  F2FP.BF16.F32.PACK_AB R55, RZ, R55 ;  /* 0x00000037ff37723e */ /* 0x000fe400000010ff */
[----:B------:R0:W-:Y:S01]  /*41f0*/  @P5 STG.E.U16 desc[UR36][R4.64+0x52], R47 ;  /* 0x0000522f04005986 */ /* 0x0001e2000c101524 */
[C---:B------:R-:W-:Y:S02]  /*4200*/  ISETP.GT.AND P5, PT, R3.reuse, RZ, P3 ;  /* 0x000000ff0300720c */ /* 0x040fe40001fa4270 */
[----:B------:R-:W-:-:S11]  /*4210*/  ISETP.GT.AND P3, PT, R3, 0x8, P3 ;  /* 0x000000080300780c */ /* 0x000fd60001f64270 */
[----:B0-----:R-:W-:Y:S02]  /*4220*/  @P5 IMAD.MOV.U32 R4, RZ, RZ, R6 ;  /* 0x000000ffff045224 */ /* 0x001fe400078e0006 */
[----:B------:R-:W-:-:S05]  /*4230*/  @P5 IMAD.MOV.U32 R5, RZ, RZ, R7 ;  /* 0x000000ffff055224 */ /* 0x000fca00078e0007 */
[----:B------:R0:W-:Y:S01]  /*4240*/  @P5 STG.E.U16 desc[UR36][R4.64+0x60], R48 ;  /* 0x0000603004005986 */ /* 0x0001e2000c101524 */
[C---:B------:R-:W-:Y:S02]  /*4250*/  ISETP.GT.AND P5, PT, R3.reuse, RZ, P0 ;  /* 0x000000ff0300720c */ /* 0x040fe400007a4270 */
[----:B------:R-:W-:Y:S01]  /*4260*/  ISETP.GT.AND P0, PT, R3, 0x8, P0 ;  /* 0x000000080300780c */ /* 0x000fe20000704270 */
[----:B0-----:R-:W-:Y:S02]  /*4270*/  @P4 IMAD.MOV.U32 R4, RZ, RZ, R6 ;  /* 0x000000ffff044224 */ /* 0x001fe400078e0006 */
[----:B------:R-:W-:-:S05]  /*4280*/  @P4 IMAD.MOV.U32 R5, RZ, RZ, R7 ;  /* 0x000000ffff054224 */ /* 0x000fca00078e0007 */
[----:B------:R0:W-:Y:S01]  /*4290*/  @P4 STG.E.U16 desc[UR36][R4.64+0x62], R49 ;  /* 0x0000623104004986 */ /* 0x0001e2000c101524 */
[C---:B------:R-:W-:Y:S02]  /*42a0*/  ISETP.GT.AND P4, PT, R3.reuse, RZ, P1 ;  /* 0x000000ff0300720c */ /* 0x040fe40000f84270 */
[----:B------:R-:W-:Y:S01]  /*42b0*/  ISETP.GT.AND P1, PT, R3, 0x8, P1 ;  /* 0x000000080300780c */ /* 0x000fe20000f24270 */
[----:B0-----:R-:W-:Y:S02]  /*42c0*/  @P3 IMAD.MOV.U32 R4, RZ, RZ, R8 ;  /* 0x000000ffff043224 */ /* 0x001fe400078e0008 */
[----:B------:R-:W-:-:S05]  /*42d0*/  @P3 IMAD.MOV.U32 R5, RZ, RZ, R9 ;  /* 0x000000ffff053224 */ /* 0x000fca00078e0009 */
[----:B------:R0:W-:Y:S02]  /*42e0*/  @P3 STG.E.U16 desc[UR36][R4.64+0x60], R50 ;  /* 0x0000603204003986 */ /* 0x0001e4000c101524 */
[----:B0-----:R-:W-:Y:S02]  /*42f0*/  @P2 IMAD.MOV.U32 R4, RZ, RZ, R8 ;  /* 0x000000ffff042224 */ /* 0x001fe400078e0008 */
[----:B------:R-:W-:-:S05]  /*4300*/  @P2 IMAD.MOV.U32 R5, RZ, RZ, R9 ;  /* 0x000000ffff052224 */ /* 0x000fca00078e0009 */
[----:B------:R0:W-:Y:S02]  /*4310*/  @P2 STG.E.U16 desc[UR36][R4.64+0x62], R51 ;  /* 0x0000623304002986 */ /* 0x0001e4000c101524 */
[----:B0-----:R-:W-:Y:S02]  /*4320*/  @P4 IMAD.MOV.U32 R4, RZ, RZ, R6 ;  /* 0x000000ffff044224 */ /* 0x001fe400078e0006 */
[----:B------:R-:W-:-:S05]  /*4330*/  @P4 IMAD.MOV.U32 R5, RZ, RZ, R7 ;  /* 0x000000ffff054224 */ /* 0x000fca00078e0007 */
[----:B------:R0:W-:Y:S04]  /*4340*/  @P4 STG.E.U16 desc[UR36][R4.64+0x70], R52 ;  /* 0x0000703404004986 */ /* 0x0001e8000c101524 */
[----:B------:R1:W-:Y:S01]  /*4350*/  @P5 STG.E.U16 desc[UR36][R6.64+0x72], R53 ;  /* 0x0000723506005986 */ /* 0x0003e2000c101524 */
[----:B0-----:R-:W-:Y:S02]  /*4360*/  @P1 IMAD.MOV.U32 R4, RZ, RZ, R8 ;  /* 0x000000ffff041224 */ /* 0x001fe400078e0008 */
[----:B------:R-:W-:-:S05]  /*4370*/  @P1 IMAD.MOV.U32 R5, RZ, RZ, R9 ;  /* 0x000000ffff051224 */ /* 0x000fca00078e0009 */
[----:B------:R1:W-:Y:S04]  /*4380*/  @P1 STG.E.U16 desc[UR36][R4.64+0x70], R54 ;  /* 0x0000703604001986 */ /* 0x0003e8000c101524 */
[----:B------:R1:W-:Y:S02]  /*4390*/  @P0 STG.E.U16 desc[UR36][R8.64+0x72], R55 ;  /* 0x0000723708000986 */ /* 0x0003e4000c101524 */
.L_x_90:
[----:B------:R-:W-:Y:S05]  /*43a0*/  BSYNC B0 ;  /* 0x0000000000007941 */ /* 0x000fea0003800000 */
.L_x_28:
[----:B------:R-:W-:Y:S01]  /*43b0*/  IADD3 R16, P0, R16, UR38, RZ ;  /* 0x0000002610107c10 */ /* 0x000fe2000ff1e0ff */
[----:B------:R-:W-:Y:S01]  /*43c0*/  ULDC.64 UR4, c[0x0][0x650] ;  /* 0x0001940000047ab9 */ /* 0x000fe20000000a00 */
[----:B------:R-:W-:Y:S01]  /*43d0*/  PRMT R3, RZ, 0x7610, R3 ;  /* 0x00007610ff037816 */ /* 0x000fe20000000003 */
[----:B------:R-:W-:Y:S01]  /*43e0*/  IMAD.MOV.U32 R68, RZ, RZ, -0x1 ;  /* 0xffffffffff447424 */ /* 0x000fe200078e00ff */
[----:B------:R-:W-:Y:S01]  /*43f0*/  IADD3.X R17, R17, UR41, RZ, P0, !PT ;  /* 0x0000002911117c10 */ /* 0x000fe200087fe4ff */
[----:B------:R-:W-:Y:S01]  /*4400*/  IMAD.MOV.U32 R67, RZ, RZ, -0x1 ;  /* 0xffffffffff437424 */ /* 0x000fe200078e00ff */
[----:B------:R-:W-:-:S04]  /*4410*/  ISETP.GE.U32.AND P0, PT, R16, UR4, PT ;  /* 0x0000000410007c0c */ /* 0x000fc8000bf06070 */
[----:B------:R-:W-:-:S13]  /*4420*/  ISETP.GE.U32.AND.EX P0, PT, R17, UR5, PT, P0 ;  /* 0x0000000511007c0c */ /* 0x000fda000bf06100 */
[----:B------:R-:W-:Y:S05]  /*4430*/  @P0 BRA `(.L_x_91) ;  /* 0x00000004004c0947 */ /* 0x000fea0003800000 */
[----:B-12-4-:R-:W1:Y:S01]  /*4440*/  LDC.64 R10, c[0x0][0x628] ;  /* 0x00018a00ff0a7b82 */ /* 0x016e620000000a00 */
[----:B---3--:R-:W2:Y:S01]  /*4450*/  S2R R12, SR_CTAID.X ;  /* 0x00000000000c7919 */ /* 0x008ea20000002500 */
[----:B------:R-:W-:Y:S02]  /*4460*/  IMAD.MOV.U32 R8, RZ, RZ, R16 ;  /* 0x000000ffff087224 */ /* 0x000fe400078e0010 */
[----:B------:R-:W-:Y:S01]  /*4470*/  IMAD.MOV.U32 R9, RZ, RZ, R17 ;  /* 0x000000ffff097224 */ /* 0x000fe200078e0011 */
[----:B------:R-:W3:Y:S03]  /*4480*/  S2R R20, SR_CTAID.Y ;  /* 0x0000000000147919 */ /* 0x000ee60000002600 */
[----:B------:R-:W4:Y:S08]  /*4490*/  LDC R0, c[0x0][0x630] ;  /* 0x00018c00ff007b82 */ /* 0x000f300000000800 */
[----:B------:R-:W0:Y:S01]  /*44a0*/  LDC.64 R14, c[0x0][0x620] ;  /* 0x00018800ff0e7b82 */ /* 0x000e220000000a00 */
[----:B-1----:R-:W-:-:S04]  /*44b0*/  ISETP.NE.U32.AND P0, PT, R10, RZ, PT ;  /* 0x000000ff0a00720c */ /* 0x002fc80003f05070 */
[----:B------:R-:W-:-:S13]  /*44c0*/  ISETP.NE.AND.EX P0, PT, R11, RZ, PT, P0 ;  /* 0x000000ff0b00720c */ /* 0x000fda0003f05300 */
[----:B0-234-:R-:W-:Y:S05]  /*44d0*/  @!P0 BRA `(.L_x_92) ;  /* 0x0000000000288947 */ /* 0x01dfea0003800000 */
        /* <DEDUP_REMOVED lines=10> */
.L_x_92:
[-CC-:B------:R-:W-:Y:S01]  /*4580*/  SHF.R.U64 R67, R8, R0.reuse, R9.reuse ;  /* 0x0000000008437219 */ /* 0x180fe20000001209 */
[----:B------:R-:W0:Y:S01]  /*4590*/  LDC.64 R26, c[0x0][0x640] ;  /* 0x00019000ff1a7b82 */ /* 0x000e220000000a00 */
[----:B------:R-:W-:Y:S01]  /*45a0*/  SHF.R.U32.HI R0, RZ, R0, R9 ;  /* 0x00000000ff007219 */ /* 0x000fe20000011609 */
[----:B------:R-:W-:Y:S01]  /*45b0*/  ULDC UR4, c[0x0][0x150] ;  /* 0x0000540000047ab9 */ /* 0x000fe20000000800 */
[----:B------:R-:W-:Y:S02]  /*45c0*/  IADD3 R3, P0, RZ, -R67, RZ ;  /* 0x80000043ff037210 */ /* 0x000fe40007f1e0ff */
[----:B------:R-:W-:-:S03]  /*45d0*/  I2FP.F32.U32 R7, R12 ;  /* 0x0000000c00077245 */ /* 0x000fc60000201000 */
[----:B------:R-:W1:Y:S01]  /*45e0*/  LDC R6, c[0x0][0x618] ;  /* 0x00018600ff067b82 */ /* 0x000e620000000800 */
[----:B------:R-:W-:Y:S02]  /*45f0*/  IMAD.X R5, RZ, RZ, ~R0, P0 ;  /* 0x000000ffff057224 */ /* 0x000fe400000e0e00 */
[----:B------:R-:W-:Y:S01]  /*4600*/  FMUL R7, R7, UR4 ;  /* 0x0000000407077c20 */ /* 0x000fe20008400000 */
[----:B------:R-:W-:Y:S01]  /*4610*/  ULDC UR4, c[0x0][0x154] ;  /* 0x0000550000047ab9 */ /* 0x000fe20000000800 */
[-C--:B------:R-:W-:Y:S02]  /*4620*/  IMAD R0, R5, R14.reuse, RZ ;  /* 0x0000000e05007224 */ /* 0x080fe400078e02ff */
[C---:B------:R-:W-:Y:S01]  /*4630*/  IMAD.WIDE.U32 R4, R3.reuse, R14, R16 ;  /* 0x0000000e03047225 */ /* 0x040fe200078e0010 */
[----:B------:R-:W2:Y:S01]  /*4640*/  LDC R8, c[0x0][0x608] ;  /* 0x00018200ff087b82 */ /* 0x000ea20000000800 */
[----:B------:R-:W3:Y:S02]  /*4650*/  F2I.U32.TRUNC.NTZ R7, R7 ;  /* 0x0000000700077305 */ /* 0x000ee4000020f000 */
[----:B------:R-:W-:Y:S01]  /*4660*/  IMAD R3, R3, R15, R0 ;  /* 0x0000000f03037224 */ /* 0x000fe200078e0200 */
[----:B------:R-:W-:-:S03]  /*4670*/  I2FP.F32.U32 R0, R20 ;  /* 0x0000001400007245 */ /* 0x000fc60000201000 */
[----:B------:R-:W-:Y:S01]  /*4680*/  IMAD.IADD R3, R5, 0x1, R3 ;  /* 0x0000000105037824 */ /* 0x000fe200078e0203 */
[----:B------:R-:W4:Y:S01]  /*4690*/  LDC R11, c[0x0][0x658] ;  /* 0x00019600ff0b7b82 */ /* 0x000f220000000800 */
[----:B0-----:R-:W-:-:S04]  /*46a0*/  ISETP.NE.U32.AND P0, PT, R26, RZ, PT ;  /* 0x000000ff1a00720c */ /* 0x001fc80003f05070 */
[----:B------:R-:W-:-:S03]  /*46b0*/  ISETP.NE.AND.EX P0, PT, R27, RZ, PT, P0 ;  /* 0x000000ff1b00720c */ /* 0x000fc60003f05300 */
[----:B------:R-:W0:Y:S01]  /*46c0*/  LDC R9, c[0x0][0x144] ;  /* 0x00005100ff097b82 */ /* 0x000e220000000800 */
[-C--:B-1----:R-:W-:Y:S01]  /*46d0*/  SHF.R.U64 R10, R4, R6.reuse, R3 ;  /* 0x00000006040a7219 */ /* 0x082fe20000001203 */
[----:B---3--:R-:W-:Y:S01]  /*46e0*/  IMAD.MOV R7, RZ, RZ, -R7 ;  /* 0x000000ffff077224 */ /* 0x008fe200078e0a07 */
[----:B------:R-:W-:Y:S01]  /*46f0*/  SHF.R.U32.HI R3, RZ, R6, R3 ;  /* 0x00000006ff037219 */ /* 0x000fe20000011603 */
[----:B------:R-:W-:-:S04]  /*4700*/  FMUL R6, R0, UR4 ;  /* 0x0000000400067c20 */ /* 0x000fc80008400000 */
[----:B------:R-:W1:Y:S01]  /*4710*/  LDC R21, c[0x0][0x148] ;  /* 0x00005200ff157b82 */ /* 0x000e620000000800 */
[----:B------:R3:W0:Y:S01]  /*4720*/  F2I.U32.TRUNC.NTZ R14, R6 ;  /* 0x00000006000e7305 */ /* 0x000622000020f000 */
[-CC-:B--2---:R-:W-:Y:S02]  /*4730*/  SHF.R.U64 R13, R10, R8.reuse, R3.reuse ;  /* 0x000000080a0d7219 */ /* 0x184fe40000001203 */
[----:B------:R-:W-:-:S04]  /*4740*/  SHF.R.U32.HI R0, RZ, R8, R3 ;  /* 0x00000008ff007219 */ /* 0x000fc80000011603 */
[----:B-----5:R-:W2:Y:S01]  /*4750*/  LDC R24, c[0x0][0x648] ;  /* 0x00019200ff187b82 */ /* 0x020ea20000000800 */
[-CC-:B----4-:R-:W-:Y:S02]  /*4760*/  SHF.R.U64 R15, R13, R11.reuse, R0.reuse ;  /* 0x0000000b0d0f7219 */ /* 0x190fe40000001200 */
[----:B------:R-:W-:-:S03]  /*4770*/  SHF.R.U32.HI R5, RZ, R11, R0 ;  /* 0x0000000bff057219 */ /* 0x000fc60000011600 */
[----:B------:R-:W-:Y:S02]  /*4780*/  IMAD.MOV.U32 R4, RZ, RZ, R15 ;  /* 0x000000ffff047224 */ /* 0x000fe400078e000f */
[----:B------:R-:W4:Y:S01]  /*4790*/  LDC R28, c[0x0][0x638] ;  /* 0x00018e00ff1c7b82 */ /* 0x000f220000000800 */
[----:B0-----:R-:W-:-:S07]  /*47a0*/  IMAD R25, R9, R7, R12 ;  /* 0x0000000709197224 */ /* 0x001fce00078e020c */
[----:B------:R-:W0:Y:S08]  /*47b0*/  LDC R29, c[0x0][0x610] ;  /* 0x00018400ff1d7b82 */ /* 0x000e300000000800 */
[----:B------:R-:W0:Y:S01]  /*47c0*/  LDC R30, c[0x0][0x600] ;  /* 0x00018000ff1e7b82 */ /* 0x000e220000000800 */
[----:B-123--:R-:W-:Y:S05]  /*47d0*/  @!P0 BRA `(.L_x_93) ;  /* 0x0000000000288947 */ /* 0x00efea0003800000 */
        /* <DEDUP_REMOVED lines=10> */
.L_x_93:
[----:B------:R-:W-:Y:S01]  /*4880*/  ISETP.NE.AND P0, PT, R2, 0x1, PT ;  /* 0x000000010200780c */ /* 0x000fe20003f05270 */
[----:B------:R-:W-:Y:S01]  /*4890*/  IMAD.MOV R14, RZ, RZ, -R14 ;  /* 0x000000ffff0e7224 */ /* 0x000fe200078e0a0e */
[----:B------:R-:W-:Y:S02]  /*48a0*/  SHF.R.U64 R3, R4, R24, R5 ;  /* 0x0000001804037219 */ /* 0x000fe40000001205 */
[----:B------:R-:W-:Y:S02]  /*48b0*/  LOP3.LUT R0, R13, R64, RZ, 0xc0, !PT ;  /* 0x000000400d007212 */ /* 0x000fe400078ec0ff */
[----:B------:R-:W-:Y:S01]  /*48c0*/  LOP3.LUT R10, R10, R63, RZ, 0xc0, !PT ;  /* 0x0000003f0a0a7212 */ /* 0x000fe200078ec0ff */
[----:B------:R-:W-:Y:S02]  /*48d0*/  IMAD.MOV R4, RZ, RZ, -R3 ;  /* 0x000000ffff047224 */ /* 0x000fe400078e0a03 */
[----:B------:R-:W-:Y:S02]  /*48e0*/  IMAD R0, R59, R3, R0 ;  /* 0x000000033b007224 */ /* 0x000fe400078e0200 */
[----:B----4-:R-:W-:-:S02]  /*48f0*/  IMAD R3, R4, R28, R15 ;  /* 0x0000001c04037224 */ /* 0x010fc400078e020f */
[----:B------:R-:W-:Y:S02]  /*4900*/  @P0 IMAD R25, R21, R14, R20 ;  /* 0x0000000e15190224 */ /* 0x000fe400078e0214 */
[----:B0-----:R-:W-:Y:S02]  /*4910*/  IMAD R5, R3, R30, R10 ;  /* 0x0000001e03057224 */ /* 0x001fe400078e020a */
[----:B------:R-:W-:Y:S02]  /*4920*/  IMAD R0, R0, R29, R25 ;  /* 0x0000001d00007224 */ /* 0x000fe400078e0219 */
[----:B------:R-:W-:-:S03]  /*4930*/  IMAD.MOV.U32 R4, RZ, RZ, 0x1 ;  /* 0x00000001ff047424 */ /* 0x000fc600078e00ff */
[----:B------:R-:W-:Y:S02]  /*4940*/  SEL R68, R5, R0, !P0 ;  /* 0x0000000005447207 */ /* 0x000fe40004000000 */
[----:B------:R-:W-:Y:S02]  /*4950*/  PRMT R3, R4, 0x7610, R3 ;  /* 0x0000761004037816 */ /* 0x000fe40000000003 */
[----:B------:R-:W-:-:S07]  /*4960*/  SEL R0, R0, R5, !P0 ;  /* 0x0000000500007207 */ /* 0x000fce0004000000 */
.L_x_91:
[----:B------:R-:W-:Y:S01]  /*4970*/  UIADD3 UR42, UR43, UR42, URZ ;  /* 0x0000002a2b2a7290 */ /* 0x000fe2000fffe03f */
[----:B------:R-:W-:Y:S01]  /*4980*/  LOP3.LUT P0, RZ, R3, 0xff, RZ, 0xc0, !PT ;  /* 0x000000ff03ff7812 */ /* 0x000fe2000780c0ff */
[----:B------:R-:W-:Y:S02]  /*4990*/  IMAD.MOV.U32 R69, RZ, RZ, R0 ;  /* 0x000000ffff457224 */ /* 0x000fe400078e0000 */
[----:B------:R-:W-:Y:S02]  /*49a0*/  USHF.R.U32.HI UR4, URZ, 0x2, UR42 ;  /* 0x000000023f047899 */ /* 0x000fe4000801162a */
[----:B------:R-:W-:Y:S02]  /*49b0*/  UISETP.GT.U32.AND UP1, UPT, UR42, 0x3, UPT ;  /* 0x000000032a00788c */ /* 0x000fe4000bf24070 */
[----:B------:R-:W-:Y:S02]  /*49c0*/  ULOP3.LUT UR4, UR4, 0x1, URZ, 0xc0, !UPT ;  /* 0x0000000104047892 */ /* 0x000fe4000f8ec03f */
[----:B------:R-:W-:-:S02]  /*49d0*/  UISETP.LT.U32.AND UP1, UPT, UR43, 0x4, UP1 ;  /* 0x000000042b00788c */ /* 0x000fc40008f21070 */
[----:B------:R-:W-:Y:S02]  /*49e0*/  UISETP.NE.U32.AND UP0, UPT, UR4, 0x1, UPT ;  /* 0x000000010400788c */ /* 0x000fe4000bf05070 */
[----:B------:R-:W-:Y:S02]  /*49f0*/  USEL UR5, URZ, 0x1, !UP1 ;  /* 0x000000013f057887 */ /* 0x000fe4000c800000 */
[----:B------:R-:W-:Y:S02]  /*4a00*/  UISETP.GT.U32.AND UP0, UPT, UR43, 0x3, !UP0 ;  /* 0x000000032b00788c */ /* 0x000fe4000c704070 */
[----:B------:R-:W-:Y:S02]  /*4a10*/  ULOP3.LUT UR42, UR42, 0x3, URZ, 0xc0, !UPT ;  /* 0x000000032a2a7892 */ /* 0x000fe4000f8ec03f */
[----:B------:R-:W-:-:S04]  /*4a20*/  USEL UR4, URZ, 0x1, !UP0 ;  /* 0x000000013f047887 */ /* 0x000fc8000c000000 */
[----:B------:R-:W-:Y:S01]  /*4a30*/  ULOP3.LUT UR40, UR4, UR40, UR5, 0x96, !UPT ;  /* 0x0000002804287292 */ /* 0x000fe2000f8e9605 */
[----:B------:R-:W-:Y:S11]  /*4a40*/  @P0 BRA `(.L_x_94) ;  /* 0xffffffc400dc0947 */ /* 0x000ff6000383ffff */
[----:B------:R-:W-:Y:S05]  /*4a50*/  EXIT ;  /* 0x000000000000794d */ /* 0x000fea0003800000 */
.L_x_3:
        /* <DEDUP_REMOVED lines=26> */
.L_x_96:
[--C-:B------:R-:W-:Y:S01]  /*4c00*/  SHF.R.U64 R14, R12, R20, R13.reuse ;  /* 0x000000140c0e7219 */ /* 0x100fe2000000120d */
[----:B------:R-:W0:Y:S01]  /*4c10*/  LDC R24, c[0x0][0x618] ;  /* 0x00018600ff187b82 */ /* 0x000e220000000800 */
[----:B------:R-:W-:Y:S01]  /*4c20*/  I2FP.F32.U32 R8, R6 ;  /* 0x0000000600087245 */ /* 0x000fe20000201000 */
[----:B------:R-:W-:Y:S01]  /*4c30*/  ULDC UR4, c[0x0][0x150] ;  /* 0x0000540000047ab9 */ /* 0x000fe20000000800 */
[----:B------:R-:W-:Y:S02]  /*4c40*/  SHF.R.U32.HI R7, RZ, R20, R13 ;  /* 0x00000014ff077219 */ /* 0x000fe4000001160d */
[----:B------:R-:W-:Y:S01]  /*4c50*/  IADD3 R11, P0, RZ, -R14, RZ ;  /* 0x8000000eff0b7210 */ /* 0x000fe20007f1e0ff */
[----:B------:R-:W-:Y:S01]  /*4c60*/  FMUL R13, R8, UR4 ;  /* 0x00000004080d7c20 */ /* 0x000fe20008400000 */
[----:B------:R-:W-:Y:S01]  /*4c70*/  ULDC UR4, c[0x0][0x154] ;  /* 0x0000550000047ab9 */ /* 0x000fe20000000800 */
[----:B------:R-:W1:Y:S02]  /*4c80*/  LDC.64 R26, c[0x0][0x640] ;  /* 0x00019000ff1a7b82 */ /* 0x000e640000000a00 */
[----:B------:R-:W-:-:S02]  /*4c90*/  IMAD.X R7, RZ, RZ, ~R7, P0 ;  /* 0x000000ffff077224 */ /* 0x000fc400000e0e07 */
[----:B------:R-:W2:Y:S01]  /*4ca0*/  F2I.U32.TRUNC.NTZ R13, R13 ;  /* 0x0000000d000d7305 */ /* 0x000ea2000020f000 */
[----:B------:R-:W-:-:S03]  /*4cb0*/  IMAD.WIDE.U32 R8, R11, R22, R16 ;  /* 0x000000160b087225 */ /* 0x000fc600078e0010 */
[----:B------:R-:W3:Y:S01]  /*4cc0*/  LDC R15, c[0x0][0x144] ;  /* 0x00005100ff0f7b82 */ /* 0x000ee20000000800 */
[----:B------:R-:W-:-:S04]  /*4cd0*/  IMAD R10, R7, R22, RZ ;  /* 0x00000016070a7224 */ /* 0x000fc800078e02ff */
[----:B------:R-:W-:Y:S02]  /*4ce0*/  IMAD R7, R11, R23, R10 ;  /* 0x000000170b077224 */ /* 0x000fe400078e020a */
[----:B------:R-:W-:Y:S01]  /*4cf0*/  IMAD.MOV.U32 R10, RZ, RZ, -0x1 ;  /* 0xffffffffff0a7424 */ /* 0x000fe200078e00ff */
[----:B------:R-:W4:Y:S01]  /*4d00*/  LDC R20, c[0x0][0x608] ;  /* 0x00018200ff147b82 */ /* 0x000f220000000800 */
[----:B------:R-:W-:Y:S01]  /*4d10*/  IMAD.IADD R7, R9, 0x1, R7 ;  /* 0x0000000109077824 */ /* 0x000fe200078e0207 */
[----:B------:R-:W-:-:S04]  /*4d20*/  I2FP.F32.U32 R9, R3 ;  /* 0x0000000300097245 */ /* 0x000fc80000201000 */
[-C--:B0-----:R-:W-:Y:S01]  /*4d30*/  SHF.R.U64 R12, R8, R24.reuse, R7 ;  /* 0x00000018080c7219 */ /* 0x081fe20000001207 */
[----:B--2---:R-:W-:Y:S01]  /*4d40*/  IMAD.MOV R8, RZ, RZ, -R13 ;  /* 0x000000ffff087224 */ /* 0x004fe200078e0a0d */
[----:B------:R-:W0:Y:S01]  /*4d50*/  LDC R11, c[0x0][0x658] ;  /* 0x00019600ff0b7b82 */ /* 0x000e220000000800 */
[----:B-1----:R-:W-:Y:S01]  /*4d60*/  ISETP.NE.U32.AND P0, PT, R26, RZ, PT ;  /* 0x000000ff1a00720c */ /* 0x002fe20003f05070 */
[----:B------:R-:W-:Y:S01]  /*4d70*/  FMUL R9, R9, UR4 ;  /* 0x0000000409097c20 */ /* 0x000fe20008400000 */
[----:B------:R-:W-:Y:S02]  /*4d80*/  SHF.R.U32.HI R7, RZ, R24, R7 ;  /* 0x00000018ff077219 */ /* 0x000fe40000011607 */
[----:B------:R-:W-:-:S03]  /*4d90*/  ISETP.NE.AND.EX P0, PT, R27, RZ, PT, P0 ;  /* 0x000000ff1b00720c */ /* 0x000fc60003f05300 */
[----:B------:R-:W1:Y:S01]  /*4da0*/  LDC R22, c[0x0][0x148] ;  /* 0x00005200ff167b82 */ /* 0x000e620000000800 */
[----:B---3--:R-:W-:Y:S02]  /*4db0*/  IMAD R23, R15, R8, R6 ;  /* 0x000000080f177224 */ /* 0x008fe400078e0206 */
[----:B------:R-:W-:-:S05]  /*4dc0*/  IMAD.MOV.U32 R8, RZ, RZ, 0x1 ;  /* 0x00000001ff087424 */ /* 0x000fca00078e00ff */
[----:B------:R-:W2:Y:S01]  /*4dd0*/  LDC R21, c[0x0][0x600] ;  /* 0x00018000ff157b82 */ /* 0x000ea20000000800 */
[-CC-:B----4-:R-:W-:Y:S02]  /*4de0*/  SHF.R.U64 R15, R12, R20.reuse, R7.reuse ;  /* 0x000000140c0f7219 */ /* 0x190fe40000001207 */
[----:B------:R-:W-:Y:S02]  /*4df0*/  SHF.R.U32.HI R6, RZ, R20, R7 ;  /* 0x00000014ff067219 */ /* 0x000fe40000011607 */
[----:B------:R3:W4:Y:S03]  /*4e00*/  F2I.U32.TRUNC.NTZ R20, R9 ;  /* 0x0000000900147305 */ /* 0x000726000020f000 */
[----:B------:R-:W1:Y:S01]  /*4e10*/  LDC R25, c[0x0][0x648] ;  /* 0x00019200ff197b82 */ /* 0x000e620000000800 */
[-C--:B0-----:R-:W-:Y:S02]  /*4e20*/  SHF.R.U64 R19, R15, R11.reuse, R6 ;  /* 0x0000000b0f137219 */ /* 0x081fe40000001206 */
[----:B------:R-:W-:-:S02]  /*4e30*/  SHF.L.U32 R10, R10, R11, RZ ;  /* 0x0000000b0a0a7219 */ /* 0x000fc400000006ff */
[-C--:B------:R-:W-:Y:S01]  /*4e40*/  SHF.R.U32.HI R7, RZ, R11.reuse, R6 ;  /* 0x0000000bff077219 */ /* 0x080fe20000011606 */
[----:B------:R-:W-:Y:S01]  /*4e50*/  IMAD.MOV.U32 R6, RZ, RZ, R19 ;  /* 0x000000ffff067224 */ /* 0x000fe200078e0013 */
[----:B------:R-:W-:Y:S01]  /*4e60*/  SHF.L.U32 R24, R8, R11, RZ ;  /* 0x0000000b08187219 */ /* 0x000fe200000006ff */
[----:B------:R-:W0:Y:S01]  /*4e70*/  LDC R28, c[0x0][0x638] ;  /* 0x00018e00ff1c7b82 */ /* 0x000e220000000800 */
[----:B------:R-:W-:-:S07]  /*4e80*/  LOP3.LUT R30, RZ, R10, RZ, 0x33, !PT ;  /* 0x0000000aff1e7212 */ /* 0x000fce00078e33ff */
[----:B------:R-:W0:Y:S01]  /*4e90*/  LDC R29, c[0x0][0x610] ;  /* 0x00018400ff1d7b82 */ /* 0x000e220000000800 */
[----:B---34-:R-:W-:Y:S05]  /*4ea0*/  @!P0 BRA `(.L_x_97) ;  /* 0x0000000000288947 */ /* 0x018fea0003800000 */
[----:B------:R-:W3:Y:S02]  /*4eb0*/  LDC R6, c[0x0][0x64c] ;  /* 0x00019300ff067b82 */ /* 0x000ee40000000800 */
[----:B---3--:R-:W-:-:S05]  /*4ec0*/  IADD3 R11, P0, R19, R6, RZ ;  /* 0x00000006130b7210 */ /* 0x008fca0007f1e0ff */
        /* <DEDUP_REMOVED lines=8> */
.L_x_97:
[----:B------:R-:W-:Y:S01]  /*4f50*/  ISETP.NE.AND P0, PT, R2, 0x1, PT ;  /* 0x000000010200780c */ /* 0x000fe20003f05270 */
[----:B--2---:R-:W-:Y:S01]  /*4f60*/  VIADD R9, R21, 0xffffffff ;  /* 0xffffffff15097836 */ /* 0x004fe20000000000 */
[----:B-1----:R-:W-:Y:S01]  /*4f70*/  SHF.R.U64 R7, R6, R25, R7 ;  /* 0x0000001906077219 */ /* 0x002fe20000001207 */
[----:B------:R-:W-:Y:S01]  /*4f80*/  IMAD.MOV R20, RZ, RZ, -R20 ;  /* 0x000000ffff147224 */ /* 0x000fe200078e0a14 */
[----:B------:R-:W-:Y:S02]  /*4f90*/  LOP3.LUT R6, R15, R30, RZ, 0xc0, !PT ;  /* 0x0000001e0f067212 */ /* 0x000fe400078ec0ff */
[----:B------:R-:W-:Y:S01]  /*4fa0*/  LOP3.LUT R12, R12, R9, RZ, 0xc0, !PT ;  /* 0x000000090c0c7212 */ /* 0x000fe200078ec0ff */
[----:B------:R-:W-:Y:S02]  /*4fb0*/  IMAD.MOV R8, RZ, RZ, -R7 ;  /* 0x000000ffff087224 */ /* 0x000fe400078e0a07 */
[----:B------:R-:W-:Y:S02]  /*4fc0*/  IMAD R6, R24, R7, R6 ;  /* 0x0000000718067224 */ /* 0x000fe400078e0206 */
[----:B------:R-:W-:-:S02]  /*4fd0*/  IMAD.MOV.U32 R9, RZ, RZ, 0x1 ;  /* 0x00000001ff097424 */ /* 0x000fc400078e00ff */
[----:B------:R-:W-:Y:S02]  /*4fe0*/  @P0 IMAD R23, R22, R20, R3 ;  /* 0x0000001416170224 */ /* 0x000fe400078e0203 */
[----:B0-----:R-:W-:Y:S02]  /*4ff0*/  IMAD R3, R8, R28, R19 ;  /* 0x0000001c08037224 */ /* 0x001fe400078e0213 */
[----:B------:R-:W-:Y:S02]  /*5000*/  IMAD R13, R6, R29, R23 ;  /* 0x0000001d060d7224 */ /* 0x000fe400078e0217 */
[----:B------:R-:W-:Y:S02]  /*5010*/  IMAD R6, R3, R21, R12 ;  /* 0x0000001503067224 */ /* 0x000fe400078e020c */
[----:B------:R-:W-:-:S03]  /*5020*/  IMAD.MOV.U32 R8, RZ, RZ, R14 ;  /* 0x000000ffff087224 */ /* 0x000fc600078e000e */
[----:B------:R-:W-:Y:S02]  /*5030*/  SEL R20, R6, R13, !P0 ;  /* 0x0000000d06147207 */ /* 0x000fe40004000000 */
[----:B------:R-:W-:-:S07]  /*5040*/  SEL R13, R13, R6, !P0 ;  /* 0x000000060d0d7207 */ /* 0x000fce0004000000 */
.L_x_95:
[----:B------:R-:W-:-:S08]  /*5050*/  NOP ;  /* 0x0000000000007918 */ /* 0x000fd00000000000 */
[----:B------:R-:W0:-:S00]  /*5060*/  USETMAXREG.DEALLOC.CTAPOOL 0x28 ;  /* 0x00000028000079c8 */ /* 0x000e0000080e0500 */
[----:B0-----:R-:W-:-:S13]  /*5070*/  ISETP.NE.AND P0, PT, R0, RZ, PT ;  /* 0x000000ff0000720c */ /* 0x001fda0003f05270 */
[----:B------:R-:W-:Y:S05]  /*5080*/  @P0 EXIT ;  /* 0x000000000000094d */ /* 0x000fea0003800000 */
[----:B------:R-:W-:Y:S01]  /*5090*/  LOP3.LUT P0, RZ, R9, 0xff, RZ, 0xc0, !PT ;  /* 0x000000ff09ff7812 */ /* 0x000fe2000780c0ff */
[----:B------:R-:W-:Y:S02]  /*50a0*/  IMAD.MOV.U32 R0, RZ, RZ, 0x1 ;  /* 0x00000001ff007424 */ /* 0x000fe400078e00ff */
[----:B------:R-:W-:-:S10]  /*50b0*/  IMAD.MOV.U32 R3, RZ, RZ, RZ ;  /* 0x000000ffff037224 */ /* 0x000fd400078e00ff */
[----:B------:R-:W-:Y:S05]  /*50c0*/  @!P0 BRA `(.L_x_98) ;  /* 0x0000000c004c8947 */ /* 0x000fea0003800000 */
[----:B------:R-:W0:Y:S01]  /*50d0*/  LDC R0, c[0x0][0x28c] ;  /* 0x0000a300ff007b82 */ /* 0x000e220000000800 */
[----:B------:R-:W-:Y:S01]  /*50e0*/  LOP3.LUT P0, RZ, R4, 0x1f, RZ, 0xc0, !PT ;  /* 0x0000001f04ff7812 */ /* 0x000fe2000780c0ff */
[----:B------:R-:W-:Y:S01]  /*50f0*/  ULDC UR5, c[0x0][0x658] ;  /* 0x0001960000057ab9 */ /* 0x000fe20000000800 */
[----:B------:R-:W-:Y:S01]  /*5100*/  UMOV UR6, 0xffffffff ;  /* 0xffffffff00067882 */ /* 0x000fe20000000000 */
[----:B------:R-:W-:Y:S01]  /*5110*/  BSSY B0, `(.L_x_98) ;  /* 0x00000ce000007945 */ /* 0x000fe20003800000 */
[----:B------:R-:W-:Y:S01]  /*5120*/  USHF.L.U32 UR6, UR6, UR5, URZ ;  /* 0x0000000506067299 */ /* 0x000fe2000800063f */
[C---:B------:R-:W-:Y:S01]  /*5130*/  ISETP.NE.AND P2, PT, R5.reuse, RZ, PT ;  /* 0x000000ff0500720c */ /* 0x040fe20003f45270 */
[----:B------:R-:W-:Y:S01]  /*5140*/  IMAD.MOV.U32 R11, RZ, RZ, 0x1 ;  /* 0x00000001ff0b7424 */ /* 0x000fe200078e00ff */
[----:B------:R-:W-:Y:S01]  /*5150*/  ISETP.NE.OR P0, PT, R5, RZ, !P0 ;  /* 0x000000ff0500720c */ /* 0x000fe20004705670 */
[----:B------:R-:W-:Y:S01]  /*5160*/  ULDC UR4, c[0x0][0x600] ;  /* 0x0001800000047ab9 */ /* 0x000fe20000000800 */
[----:B------:R-:W-:Y:S01]  /*5170*/  LOP3.LUT R19, R18, 0x2, RZ, 0xfc, !PT ;  /* 0x0000000212137812 */ /* 0x000fe200078efcff */
[----:B------:R-:W-:Y:S01]  /*5180*/  UMOV UR7, 0x1 ;  /* 0x0000000100077882 */ /* 0x000fe20000000000 */
[----:B------:R-:W-:-:S02]  /*5190*/  UIADD3 UR4, UR4, -0x1, URZ ;  /* 0xffffffff04047890 */ /* 0x000fc4000fffe03f */
[----:B------:R-:W-:Y:S02]  /*51a0*/  USHF.L.U32 UR5, UR7, UR5, URZ ;  /* 0x0000000507057299 */ /* 0x000fe4000800063f */
[----:B------:R-:W-:Y:S01]  /*51b0*/  ULOP3.LUT UR13, URZ, UR6, URZ, 0x33, !UPT ;  /* 0x000000063f0d7292 */ /* 0x000fe2000f8e333f */
[----:B------:R-:W-:Y:S01]  /*51c0*/  ULDC.64 UR22, c[0x0][0x198] ;  /* 0x0000660000167ab9 */ /* 0x000fe20000000a00 */
[----:B0-----:R-:W-:-:S05]  /*51d0*/  VIADD R0, R0, 0x7f ;  /* 0x0000007f00007836 */ /* 0x001fca0000000000 */
[----:B------:R-:W-:-:S04]  /*51e0*/  SHF.R.S32.HI R3, RZ, 0x1f, R0 ;  /* 0x0000001fff037819 */ /* 0x000fc80000011400 */
[----:B------:R-:W-:Y:S01]  /*51f0*/  LEA.HI R3, R3, R0, RZ, 0x7 ;  /* 0x0000000003037211 */ /* 0x000fe200078f38ff */
[----:B------:R-:W-:-:S03]  /*5200*/  IMAD.MOV.U32 R0, RZ, RZ, 0x1 ;  /* 0x00000001ff007424 */ /* 0x000fc600078e00ff */
[----:B------:R-:W-:Y:S01]  /*5210*/  SHF.R.S32.HI R12, RZ, 0x7, R3 ;  /* 0x00000007ff0c7819 */ /* 0x000fe20000011403 */
[----:B------:R-:W-:-:S04]  /*5220*/  IMAD.MOV.U32 R3, RZ, RZ, RZ ;  /* 0x000000ffff037224 */ /* 0x000fc800078e00ff */
[----:B------:R-:W-:-:S07]  /*5230*/  VIADD R10, R12, 0x1 ;  /* 0x000000010c0a7836 */ /* 0x000fce0000000000 */
.L_x_110:
[----:B------:R-:W-:-:S03]  /*5240*/  UMOV UR6, 0xffffffff ;  /* 0xffffffff00067882 */ /* 0x000fc60000000000 */
[----:B------:R-:W-:Y:S05]  /*5250*/  BRA.DIV UR6, `(.L_x_99) ;  /* 0x0000000e06d47947 */ /* 0x000fea000b800000 */
[----:B------:R-:W-:-:S13]  /*5260*/  ELECT P6, URZ, PT ;  /* 0x00000000003f782f */ /* 0x000fda00038c0000 */
.L_x_121:
[----:B------:R-:W0:Y:S01]  /*5270*/  LDC R4, c[0x0][0x28c] ;  /* 0x0000a300ff047b82 */ /* 0x000e220000000800 */
[----:B------:R-:W-:Y:S01]  /*5280*/  BSSY B1, `(.L_x_100) ;  /* 0x0000043000017945 */ /* 0x000fe20003800000 */
[----:B0-----:R-:W-:-:S13]  /*5290*/  ISETP.LT.OR P6, PT, R4, 0x1, !P6 ;  /* 0x000000010400780c */ /* 0x001fda00077c1670 */
[----:B------:R-:W-:Y:S05]  /*52a0*/  @P6 BRA `(.L_x_101) ;  /* 0x0000000400006947 */ /* 0x000fea0003800000 */
[----:B------:R-:W-:Y:S02]  /*52b0*/  IMAD.SHL.U32 R13, R13, 0x80, RZ ;  /* 0x000000800d0d7824 */ /* 0x000fe400078e00ff */
[----:B------:R-:W-:Y:S02]  /*52c0*/  IMAD.SHL.U32 R20, R20, 0x40, RZ ;  /* 0x0000004014147824 */ /* 0x000fe400078e00ff */
[----:B------:R-:W-:Y:S02]  /*52d0*/  IMAD.MOV.U32 R21, RZ, RZ, RZ ;  /* 0x000000ffff157224 */ /* 0x000fe400078e00ff */
[----:B------:R-:W-:Y:S02]  /*52e0*/  IMAD.MOV.U32 R4, RZ, RZ, R10 ;  /* 0x000000ffff047224 */ /* 0x000fe400078e000a */
[----:B------:R-:W-:Y:S02]  /*52f0*/  IMAD.MOV.U32 R5, RZ, RZ, R0 ;  /* 0x000000ffff057224 */ /* 0x000fe400078e0000 */
[----:B------:R-:W-:-:S07]  /*5300*/  IMAD.MOV.U32 R6, RZ, RZ, R3 ;  /* 0x000000ffff067224 */ /* 0x000fce00078e0003 */
.L_x_105:
[----:B------:R-:W0:Y:S01]  /*5310*/  S2R R14, SR_CgaCtaId ;  /* 0x00000000000e7919 */ /* 0x000e220000008800 */
[----:B------:R-:W-:Y:S01]  /*5320*/  MOV R7, 0x400 ;  /* 0x0000040000077802 */ /* 0x000fe20000000f00 */
[----:B------:R-:W1:Y:S03]  /*5330*/  @!P2 LDC R9, c[0x0][0x500] ;  /* 0x00014000ff09ab82 */ /* 0x000e660000000800 */
[----:B0-----:R-:W-:Y:S02]  /*5340*/  LEA R15, R14, R7, 0x18 ;  /* 0x000000070e0f7211 */ /* 0x001fe400078ec0ff */
[----:B------:R-:W-:-:S03]  /*5350*/  SHF.L.U32 R7, R5, 0x1f, RZ ;  /* 0x0000001f05077819 */ /* 0x000fc600000006ff */
[----:B------:R-:W-:-:S04]  /*5360*/  IMAD R14, R6, 0x8, R15 ;  /* 0x00000008060e7824 */ /* 0x000fc800078e020f */
[----:B------:R-:W0:Y:S02]  /*5370*/  SYNCS.PHASECHK.TRANS64.TRYWAIT P1, [R14+URZ+0x20], R7 ;  /* 0x000020070e0075a7 */ /* 0x000e24000802017f */
[----:B01----:R-:W-:Y:S05]  /*5380*/  @!P1 BRA `(.L_x_102) ;  /* 0x0000000c00a89947 */ /* 0x003fea0003800000 */
.L_x_122:
[----:B0-----:R-:W-:Y:S01]  /*5390*/  PRMT R7, R19, 0x9910, RZ ;  /* 0x0000991013077816 */ /* 0x001fe200000000ff */
[----:B------:R0:W-:Y:S03]  /*53a0*/  @!P2 SYNCS.ARRIVE.TRANS64 RZ, [R14+URZ], R9 ;  /* 0x000000090effa9a7 */ /* 0x0001e6000800003f */
[----:B------:R-:W-:-:S13]  /*53b0*/  ISETP.NE.AND P1, PT, R7, 0x2, PT ;  /* 0x000000020700780c */ /* 0x000fda0003f25270 */
[----:B0-----:R-:W-:Y:S05]  /*53c0*/  @P1 BRA `(.L_x_103) ;  /* 0x0000000000041947 */ /* 0x001fea0003800000 */
[----:B------:R-:W-:Y:S01]  /*53d0*/  BPT.TRAP 0x1 ;  /* 0x000000040000795c */ /* 0x000fe20000300000 */
.L_x_103:
[----:B------:R-:W-:Y:S05]  /*53e0*/  @P0 BRA `(.L_x_104) ;  /* 0x0000000000040947 */ /* 0x000fea0003800000 */
[----:B------:R-:W-:Y:S01]  /*53f0*/  BPT.TRAP 0x1 ;  /* 0x000000040000795c */ /* 0x000fe20000300000 */
.L_x_104:
[C-C-:B------:R-:W-:Y:S01]  /*5400*/  IMAD R7, R6.reuse, 0x8000, R15.reuse ;  /* 0x0000800006077824 */ /* 0x140fe200078e020f */
[----:B------:R-:W-:Y:S01]  /*5410*/  R2UR UR34, R21 ;  /* 0x00000000152272ca */ /* 0x000fe200000e0000 */
[----:B------:R-:W-:Y:S01]  /*5420*/  IMAD R15, R6, 0x4000, R15 ;  /* 0x00004000060f7824 */ /* 0x000fe200078e020f */
[----:B------:R-:W-:Y:S01]  /*5430*/  R2UR UR33, R14 ;  /* 0x000000000e2172ca */ /* 0x000fe200000e0000 */
[----:B------:R-:W-:Y:S01]  /*5440*/  VIADD R4, R4, 0xffffffff ;  /* 0xffffffff04047836 */ /* 0x000fe20000000000 */
[----:B------:R-:W-:Y:S01]  /*5450*/  R2UR UR24, R7 ;  /* 0x00000000071872ca */ /* 0x000fe200000e0000 */
[----:B------:R-:W-:Y:S01]  /*5460*/  UIADD3 UR6, UP0, UR22, 0xf0, URZ ;  /* 0x000000f016067890 */ /* 0x000fe2000ff1e03f */
[----:B------:R-:W-:Y:S01]  /*5470*/  R2UR UR8, R15 ;  /* 0x000000000f0872ca */ /* 0x000fe200000e0000 */
[----:B------:R-:W-:Y:S01]  /*5480*/  UIADD3 UR30, UP1, UR22, 0x1f0, URZ ;  /* 0x000001f0161e7890 */ /* 0x000fe2000ff3e03f */
[----:B------:R-:W-:Y:S01]  /*5490*/  R2UR UR36, R8 ;  /* 0x00000000082472ca */ /* 0x000fe200000e0000 */
[----:B------:R-:W-:Y:S01]  /*54a0*/  UIADD3.X UR7, URZ, UR23, URZ, UP0, !UPT ;  /* 0x000000173f077290 */ /* 0x000fe200087fe43f */
[----:B------:R-:W-:Y:S01]  /*54b0*/  R2UR UR35, R13 ;  /* 0x000000000d2372ca */ /* 0x000fe200000e0000 */
[----:B------:R-:W-:Y:S01]  /*54c0*/  UIADD3.X UR31, URZ, UR23, URZ, UP1, !UPT ;  /* 0x000000173f1f7290 */ /* 0x000fe20008ffe43f */
[----:B------:R-:W-:Y:S01]  /*54d0*/  R2UR UR19, R20 ;  /* 0x00000000141372ca */ /* 0x000fe200000e0000 */
[----:B------:R-:W-:Y:S01]  /*54e0*/  UIADD3 UR26, UR34, 0x40, URZ ;  /* 0x00000040221a7890 */ /* 0x000fe2000fffe03f */
[----:B------:R-:W-:Y:S01]  /*54f0*/  ISETP.GT.AND P3, PT, R4, 0x1, PT ;  /* 0x000000010400780c */ /* 0x000fe20003f64270 */
[----:B------:R-:W-:Y:S01]  /*5500*/  VIADD R6, R6, 0x1 ;  /* 0x0000000106067836 */ /* 0x000fe20000000000 */
[----:B------:R-:W-:Y:S01]  /*5510*/  UMOV UR14, 0x0 ;  /* 0x00000000000e7882 */ /* 0x000fe20000000000 */
[----:B------:R-:W-:Y:S01]  /*5520*/  UIADD3 UR32, UR24, 0x100, URZ ;  /* 0x0000010018207890 */ /* 0x000fe2000fffe03f */
[----:B------:R-:W-:Y:S01]  /*5530*/  VIADD R21, R21, 0x80 ;  /* 0x0000008015157836 */ /* 0x000fe20000000000 */
[----:B------:R-:W-:Y:S01]  /*5540*/  UIADD3 UR24, UR24, 0x4100, URZ ;  /* 0x0000410018187890 */ /* 0x000fe2000fffe03f */
[----:B------:R-:W-:Y:S01]  /*5550*/  ISETP.NE.AND P1, PT, R6, 0x4, PT ;  /* 0x000000040600780c */ /* 0x000fe20003f25270 */
[----:B------:R-:W-:-:S02]  /*5560*/  UIADD3 UR16, UR8, 0x20100, URZ ;  /* 0x0002010008107890 */ /* 0x000fc4000fffe03f */
[----:B------:R-:W-:Y:S01]  /*5570*/  UIADD3 UR8, UR8, 0x22100, URZ ;  /* 0x0002210008087890 */ /* 0x000fe2000fffe03f */
[----:B------:R-:W-:Y:S01]  /*5580*/  SEL R14, RZ, 0x1, P1 ;  /* 0x00000001ff0e7807 */ /* 0x000fe20000800000 */
[----:B------:R-:W-:Y:S01]  /*5590*/  UMOV UR15, 0x10000000 ;  /* 0x10000000000f7882 */ /* 0x000fe20000000000 */
[----:B------:R-:W-:Y:S01]  /*55a0*/  UMOV UR25, UR33 ;  /* 0x0000002100197c82 */ /* 0x000fe20008000000 */
[----:B------:R-:W-:Y:S01]  /*55b0*/  UMOV UR28, UR36 ;  /* 0x00000024001c7c82 */ /* 0x000fe20008000000 */
[----:B------:R-:W-:Y:S01]  /*55c0*/  UMOV UR27, UR35 ;  /* 0x00000023001b7c82 */ /* 0x000fe20008000000 */
[----:B------:R-:W-:Y:S01]  /*55d0*/  UMOV UR17, UR33 ;  /* 0x0000002100117c82 */ /* 0x000fe20008000000 */
[----:B------:R-:W-:Y:S01]  /*55e0*/  UMOV UR18, UR34 ;  /* 0x0000002200127c82 */ /* 0x000fe20008000000 */
[----:B------:R-:W-:Y:S01]  /*55f0*/  UMOV UR20, UR36 ;  /* 0x0000002400147c82 */ /* 0x000fe20008000000 */
[----:B------:R0:W-:Y:S01]  /*5600*/  UTMALDG.3D [UR32], [UR6], desc[UR14] ;  /* 0x00000e20060075b4 */ /* 0x0001e20008011000 */
[----:B------:R-:W-:Y:S01]  /*5610*/  UMOV UR9, UR33 ;  /* 0x0000002100097c82 */ /* 0x000fe20008000000 */
[----:B------:R-:W-:Y:S01]  /*5620*/  UMOV UR11, UR19 ;  /* 0x00000013000b7c82 */ /* 0x000fe20008000000 */
[----:B------:R-:W-:Y:S01]  /*5630*/  UMOV UR12, UR36 ;  /* 0x00000024000c7c82 */ /* 0x000fe20008000000 */
[----:B------:R-:W-:Y:S01]  /*5640*/  UMOV UR10, UR26 ;  /* 0x0000001a000a7c82 */ /* 0x000fe20008000000 */
[----:B------:R-:W-:-:S02]  /*5650*/  LOP3.LUT R5, R5, R14, RZ, 0x3c, !PT ;  /* 0x0000000e05057212 */ /* 0x000fc400078e3cff */
[----:B------:R-:W-:Y:S01]  /*5660*/  SEL R6, R6, RZ, P1 ;  /* 0x000000ff06067207 */ /* 0x000fe20000800000 */
[----:B------:R0:W-:Y:S01]  /*5670*/  UTMALDG.3D [UR24], [UR6], desc[UR14] ;  /* 0x00000e18060075b4 */ /* 0x0001e20008011000 */
[----:B------:R0:W-:Y:S01]  /*5680*/  UTMALDG.3D [UR16], [UR30], desc[UR14] ;  /* 0x00000e101e0075b4 */ /* 0x0001e20008011000 */
[----:B------:R0:W-:Y:S02]  /*5690*/  UTMALDG.3D [UR8], [UR30], desc[UR14] ;  /* 0x00000e081e0075b4 */ /* 0x0001e40008011000 */
[----:B0-----:R-:W-:Y:S05]  /*56a0*/  @P3 BRA `(.L_x_105) ;  /* 0xfffffffc00183947 */ /* 0x001fea000383ffff */
.L_x_101:
[----:B------:R-:W-:Y:S05]  /*56b0*/  BSYNC B1 ;  /* 0x0000000000017941 */ /* 0x000fea0003800000 */
.L_x_100:
[----:B------:R-:W-:Y:S01]  /*56c0*/  LOP3.LUT P3, RZ, R11, 0xff, RZ, 0xc0, !PT ;  /* 0x000000ff0bff7812 */ /* 0x000fe2000786c0ff */
[----:B------:R-:W-:Y:S01]  /*56d0*/  IMAD.IADD R3, R12, 0x1, R3 ;  /* 0x000000010c037824 */ /* 0x000fe200078e0203 */
[----:B------:R-:W-:Y:S01]  /*56e0*/  IADD3 R16, P4, R16, UR38, RZ ;  /* 0x0000002610107c10 */ /* 0x000fe2000ff9e0ff */
[----:B------:R-:W-:Y:S01]  /*56f0*/  ULDC.64 UR6, c[0x0][0x650] ;  /* 0x0001940000067ab9 */ /* 0x000fe20000000a00 */
[----:B------:R-:W-:Y:S01]  /*5700*/  BSSY B1, `(.L_x_106) ;  /* 0x000006c000017945 */ /* 0x000fe20003800000 */
[----:B------:R-:W-:Y:S01]  /*5710*/  IMAD.MOV.U32 R13, RZ, RZ, -0x1 ;  /* 0xffffffffff0d7424 */ /* 0x000fe200078e00ff */
[----:B------:R-:W-:Y:S01]  /*5720*/  ISETP.GT.U32.AND P1, PT, R3, 0x3, PT ;  /* 0x000000030300780c */ /* 0x000fe20003f24070 */
[----:B------:R-:W-:Y:S01]  /*5730*/  IMAD.MOV.U32 R20, RZ, RZ, -0x1 ;  /* 0xffffffffff147424 */ /* 0x000fe200078e00ff */
[----:B------:R-:W-:Y:S01]  /*5740*/  SHF.R.U32.HI R4, RZ, 0x2, R3 ;  /* 0x00000002ff047819 */ /* 0x000fe20000011603 */
[----:B------:R-:W-:Y:S01]  /*5750*/  IMAD.MOV.U32 R8, RZ, RZ, -0x1 ;  /* 0xffffffffff087424 */ /* 0x000fe200078e00ff */
[----:B------:R-:W-:-:S02]  /*5760*/  ISETP.LT.U32.AND P1, PT, R12, 0x4, P1 ;  /* 0x000000040c00780c */ /* 0x000fc40000f21070 */
[----:B------:R-:W-:Y:S01]  /*5770*/  IADD3.X R17, R17, UR41, RZ, P4, !PT ;  /* 0x0000002911117c10 */ /* 0x000fe2000a7fe4ff */
[----:B------:R-:W0:Y:S01]  /*5780*/  @P3 S2R R6, SR_CgaCtaId ;  /* 0x0000000000063919 */ /* 0x000e220000008800 */
[----:B------:R-:W-:Y:S02]  /*5790*/  @P3 MOV R5, 0x400 ;  /* 0x0000040000053802 */ /* 0x000fe40000000f00 */
[----:B------:R-:W-:Y:S02]  /*57a0*/  ISETP.GE.U32.AND P4, PT, R16, UR6, PT ;  /* 0x0000000610007c0c */ /* 0x000fe4000bf86070 */
[----:B------:R-:W-:Y:S02]  /*57b0*/  LOP3.LUT R4, R4, 0x1, RZ, 0xc0, !PT ;  /* 0x0000000104047812 */ /* 0x000fe400078ec0ff */
[----:B------:R-:W-:Y:S02]  /*57c0*/  LOP3.LUT R3, R3, 0x3, RZ, 0xc0, !PT ;  /* 0x0000000303037812 */ /* 0x000fe400078ec0ff */
[----:B------:R-:W-:-:S02]  /*57d0*/  PRMT R11, RZ, 0x7610, R11 ;  /* 0x00007610ff0b7816 */ /* 0x000fc4000000000b */
[----:B0-----:R-:W-:-:S04]  /*57e0*/  @P3 LEA R5, R6, R5, 0x18 ;  /* 0x0000000506053211 */ /* 0x001fc800078ec0ff */
[----:B------:R0:W-:Y:S01]  /*57f0*/  @P3 SYNCS.ARRIVE.TRANS64.A1T0 RZ, [R5+URZ+0x58], RZ ;  /* 0x000058ff05ff39a7 */ /* 0x0001e2000810003f */
[----:B------:R-:W-:-:S04]  /*5800*/  ISETP.NE.U32.AND P3, PT, R4, 0x1, PT ;  /* 0x000000010400780c */ /* 0x000fc80003f65070 */
[----:B------:R-:W-:Y:S02]  /*5810*/  ISETP.GT.U32.AND P3, PT, R12, 0x3, !P3 ;  /* 0x000000030c00780c */ /* 0x000fe40005f64070 */
[----:B0-----:R-:W-:Y:S02]  /*5820*/  SEL R5, RZ, 0x1, !P1 ;  /* 0x00000001ff057807 */ /* 0x001fe40004800000 */
[----:B------:R-:W-:Y:S02]  /*5830*/  ISETP.GE.U32.AND.EX P1, PT, R17, UR7, PT, P4 ;  /* 0x0000000711007c0c */ /* 0x000fe4000bf26140 */
[----:B------:R-:W-:-:S04]  /*5840*/  SEL R4, RZ, 0x1, !P3 ;  /* 0x00000001ff047807 */ /* 0x000fc80005800000 */
[----:B------:R-:W-:Y:S02]  /*5850*/  LOP3.LUT R0, R4, R0, R5, 0x96, !PT ;  /* 0x0000000004007212 */ /* 0x000fe400078e9605 */
[----:B------:R-:W-:-:S05]  /*5860*/  PRMT R4, RZ, 0x7610, R4 ;  /* 0x00007610ff047816 */ /* 0x000fca0000000004 */
[----:B------:R-:W-:Y:S05]  /*5870*/  @P1 BRA `(.L_x_107) ;  /* 0x0000000400501947 */ /* 0x000fea0003800000 */
[----:B------:R-:W-:Y:S01]  /*5880*/  ULDC.64 UR6, c[0x0][0x628] ;  /* 0x00018a0000067ab9 */ /* 0x000fe20000000a00 */
[----:B------:R-:W0:Y:S01]  /*5890*/  S2R R14, SR_CTAID.X ;  /* 0x00000000000e7919 */ /* 0x000e220000002500 */
[----:B------:R-:W-:Y:S01]  /*58a0*/  ISETP.NE.U32.AND P1, PT, RZ, UR6, PT ;  /* 0x00000006ff007c0c */ /* 0x000fe2000bf25070 */
[----:B------:R-:W-:Y:S01]  /*58b0*/  ULDC UR9, c[0x0][0x630] ;  /* 0x00018c0000097ab9 */ /* 0x000fe20000000800 */
[----:B------:R-:W-:Y:S01]  /*58c0*/  IMAD.MOV.U32 R4, RZ, RZ, R16 ;  /* 0x000000ffff047224 */ /* 0x000fe200078e0010 */
[----:B------:R-:W1:Y:S01]  /*58d0*/  S2R R13, SR_CTAID.Y ;  /* 0x00000000000d7919 */ /* 0x000e620000002600 */
[----:B------:R-:W-:Y:S01]  /*58e0*/  ISETP.NE.AND.EX P1, PT, RZ, UR7, PT, P1 ;  /* 0x00000007ff007c0c */ /* 0x000fe2000bf25310 */
[----:B------:R-:W-:-:S12]  /*58f0*/  IMAD.MOV.U32 R5, RZ, RZ, R17 ;  /* 0x000000ffff057224 */ /* 0x000fd800078e0011 */
[----:B------:R-:W-:Y:S05]  /*5900*/  @!P1 BRA `(.L_x_108) ;  /* 0x0000000000289947 */ /* 0x000fea0003800000 */
[----:B------:R-:W-:Y:S02]  /*5910*/  ULDC UR8, c[0x0][0x634] ;  /* 0x00018d0000087ab9 */ /* 0x000fe40000000800 */
[----:B------:R-:W-:-:S05]  /*5920*/  IADD3 R9, P1, R16, UR8, RZ ;  /* 0x0000000810097c10 */ /* 0x000fca000ff3e0ff */
[----:B------:R-:W-:-:S04]  /*5930*/  IMAD.X R15, RZ, RZ, R17, P1 ;  /* 0x000000ffff0f7224 */ /* 0x000fc800008e0611 */
[----:B------:R-:W-:-:S04]  /*5940*/  IMAD.WIDE.U32 R6, R15, UR6, RZ ;  /* 0x000000060f067c25 */ /* 0x000fc8000f8e00ff */
[----:B------:R-:W-:-:S04]  /*5950*/  IMAD.WIDE.U32 R6, P1, R9, UR7, R6 ;  /* 0x0000000709067c25 */ /* 0x000fc8000f820006 */
[----:B------:R-:W-:-:S04]  /*5960*/  IMAD.WIDE.U32 R8, R9, UR6, RZ ;  /* 0x0000000609087c25 */ /* 0x000fc8000f8e00ff */
[----:B------:R-:W-:Y:S01]  /*5970*/  IMAD.X R5, RZ, RZ, RZ, P1 ;  /* 0x000000ffff057224 */ /* 0x000fe200008e06ff */
[----:B------:R-:W-:Y:S01]  /*5980*/  IADD3 RZ, P1, R9, R6, RZ ;  /* 0x0000000609ff7210 */ /* 0x000fe20007f3e0ff */
[----:B------:R-:W-:-:S04]  /*5990*/  IMAD.MOV.U32 R4, RZ, RZ, R7 ;  /* 0x000000ffff047224 */ /* 0x000fc800078e0007 */
[----:B------:R-:W-:-:S08]  /*59a0*/  IMAD.WIDE.U32.X R4, R15, UR7, R4, P1 ;  /* 0x000000070f047c25 */ /* 0x000fd000088e0404 */
.L_x_108:
[--C-:B------:R-:W-:Y:S01]  /*59b0*/  SHF.R.U64 R8, R4, UR9, R5.reuse ;  /* 0x0000000904087c19 */ /* 0x100fe20008001205 */
[----:B------:R-:W-:Y:S01]  /*59c0*/  ULDC.64 UR6, c[0x0][0x620] ;  /* 0x0001880000067ab9 */ /* 0x000fe20000000a00 */
[----:B------:R-:W-:Y:S01]  /*59d0*/  SHF.R.U32.HI R4, RZ, UR9, R5 ;  /* 0x00000009ff047c19 */ /* 0x000fe20008011605 */
[----:B------:R-:W2:Y:S01]  /*59e0*/  LDC R25, c[0x0][0x144] ;  /* 0x00005100ff197b82 */ /* 0x000ea20000000800 */
[----:B------:R-:W-:Y:S01]  /*59f0*/  IADD3 R7, P1, RZ, -R8, RZ ;  /* 0x80000008ff077210 */ /* 0x000fe20007f3e0ff */
[----:B------:R-:W-:Y:S01]  /*5a00*/  ULDC.64 UR10, c[0x0][0x640] ;  /* 0x00019000000a7ab9 */ /* 0x000fe20000000a00 */
[----:B0-----:R-:W-:Y:S01]  /*5a10*/  I2FP.F32.U32 R9, R14 ;  /* 0x0000000e00097245 */ /* 0x001fe20000201000 */
[----:B------:R-:W-:Y:S02]  /*5a20*/  ULDC UR8, c[0x0][0x608] ;  /* 0x0001820000087ab9 */ /* 0x000fe40000000800 */
[----:B------:R-:W-:Y:S01]  /*5a30*/  IMAD.X R4, RZ, RZ, ~R4, P1 ;  /* 0x000000ffff047224 */ /* 0x000fe200008e0e04 */
[----:B------:R-:W-:Y:S01]  /*5a40*/  ISETP.NE.U32.AND P1, PT, RZ, UR10, PT ;  /* 0x0000000aff007c0c */ /* 0x000fe2000bf25070 */
[----:B------:R-:W0:Y:S02]  /*5a50*/  LDC R20, c[0x0][0x148] ;  /* 0x00005200ff147b82 */ /* 0x000e240000000800 */
[----:B------:R-:W-:Y:S01]  /*5a60*/  IMAD R6, R4, UR6, RZ ;  /* 0x0000000604067c24 */ /* 0x000fe2000f8e02ff */
[----:B------:R-:W-:Y:S01]  /*5a70*/  ISETP.NE.AND.EX P1, PT, RZ, UR11, PT, P1 ;  /* 0x0000000bff007c0c */ /* 0x000fe2000bf25310 */
[----:B------:R-:W-:Y:S01]  /*5a80*/  IMAD.WIDE.U32 R4, R7, UR6, R16 ;  /* 0x0000000607047c25 */ /* 0x000fe2000f8e0010 */
[----:B------:R-:W-:-:S03]  /*5a90*/  ULDC UR6, c[0x0][0x150] ;  /* 0x0000540000067ab9 */ /* 0x000fc60000000800 */
[----:B------:R-:W-:Y:S02]  /*5aa0*/  IMAD R7, R7, UR7, R6 ;  /* 0x0000000707077c24 */ /* 0x000fe4000f8e0206 */
[----:B------:R-:W-:Y:S01]  /*5ab0*/  FMUL R6, R9, UR6 ;  /* 0x0000000609067c20 */ /* 0x000fe20008400000 */
[----:B------:R-:W-:Y:S01]  /*5ac0*/  ULDC UR6, c[0x0][0x618] ;  /* 0x0001860000067ab9 */ /* 0x000fe20000000800 */
[----:B------:R-:W-:Y:S01]  /*5ad0*/  ULDC UR7, c[0x0][0x154] ;  /* 0x0000550000077ab9 */ /* 0x000fe20000000800 */
[----:B------:R-:W-:-:S03]  /*5ae0*/  IMAD.IADD R5, R5, 0x1, R7 ;  /* 0x0000000105057824 */ /* 0x000fc600078e0207 */
[----:B------:R-:W3:Y:S02]  /*5af0*/  F2I.U32.TRUNC.NTZ R6, R6 ;  /* 0x0000000600067305 */ /* 0x000ee4000020f000 */
[----:B------:R-:W-:Y:S02]  /*5b00*/  SHF.R.U64 R9, R4, UR6, R5 ;  /* 0x0000000604097c19 */ /* 0x000fe40008001205 */
[----:B-1----:R-:W-:-:S05]  /*5b10*/  I2FP.F32.U32 R4, R13 ;  /* 0x0000000d00047245 */ /* 0x002fca0000201000 */
[----:B------:R-:W-:Y:S01]  /*5b20*/  FMUL R22, R4, UR7 ;  /* 0x0000000704167c20 */ /* 0x000fe20008400000 */
[----:B------:R-:W-:Y:S01]  /*5b30*/  SHF.R.U32.HI R4, RZ, UR6, R5 ;  /* 0x00000006ff047c19 */ /* 0x000fe20008011605 */
[----:B------:R-:W-:-:S03]  /*5b40*/  ULDC UR6, c[0x0][0x658] ;  /* 0x0001960000067ab9 */ /* 0x000fc60000000800 */
[--C-:B------:R-:W-:Y:S01]  /*5b50*/  SHF.R.U64 R21, R9, UR8, R4.reuse ;  /* 0x0000000809157c19 */ /* 0x100fe20008001204 */
[----:B------:R-:W1:Y:S01]  /*5b60*/  F2I.U32.TRUNC.NTZ R22, R22 ;  /* 0x0000001600167305 */ /* 0x000e62000020f000 */
[----:B------:R-:W-:Y:S01]  /*5b70*/  SHF.R.U32.HI R4, RZ, UR8, R4 ;  /* 0x00000008ff047c19 */ /* 0x000fe20008011604 */
[----:B---3--:R-:W-:-:S03]  /*5b80*/  IMAD.MOV R6, RZ, RZ, -R6 ;  /* 0x000000ffff067224 */ /* 0x008fc600078e0a06 */
[----:B------:R-:W-:Y:S01]  /*5b90*/  SHF.R.U64 R15, R21, UR6, R4 ;  /* 0x00000006150f7c19 */ /* 0x000fe20008001204 */
[----:B--2---:R-:W-:Y:S01]  /*5ba0*/  IMAD R14, R25, R6, R14 ;  /* 0x00000006190e7224 */ /* 0x004fe200078e020e */
[----:B------:R-:W-:-:S03]  /*5bb0*/  SHF.R.U32.HI R23, RZ, UR6, R4 ;  /* 0x00000006ff177c19 */ /* 0x000fc60008011604 */
[----:B------:R-:W-:Y:S02]  /*5bc0*/  IMAD.MOV.U32 R4, RZ, RZ, R15 ;  /* 0x000000ffff047224 */ /* 0x000fe400078e000f */
[----:B------:R-:W-:Y:S01]  /*5bd0*/  IMAD.MOV.U32 R5, RZ, RZ, R23 ;  /* 0x000000ffff057224 */ /* 0x000fe200078e0017 */
[----:B-1----:R-:W-:Y:S06]  /*5be0*/  @!P1 BRA `(.L_x_109) ;  /* 0x0000000000289947 */ /* 0x002fec0003800000 */
[----:B------:R-:W-:Y:S02]  /*5bf0*/  ULDC UR6, c[0x0][0x64c] ;  /* 0x0001930000067ab9 */ /* 0x000fe40000000800 */
[----:B------:R-:W-:-:S05]  /*5c00*/  IADD3 R5, P1, R15, UR6, RZ ;  /* 0x000000060f057c10 */ /* 0x000fca000ff3e0ff */
[----:B------:R-:W-:-:S04]  /*5c10*/  IMAD.X R23, RZ, RZ, R23, P1 ;  /* 0x000000ffff177224 */ /* 0x000fc800008e0617 */
[----:B------:R-:W-:-:S04]  /*5c20*/  IMAD.WIDE.U32 R6, R23, UR10, RZ ;  /* 0x0000000a17067c25 */ /* 0x000fc8000f8e00ff */
[----:B------:R-:W-:-:S04]  /*5c30*/  IMAD.WIDE.U32 R6, P1, R5, UR11, R6 ;  /* 0x0000000b05067c25 */ /* 0x000fc8000f820006 */
[----:B------:R-:W-:-:S04]  /*5c40*/  IMAD.WIDE.U32 R4, R5, UR10, RZ ;  /* 0x0000000a05047c25 */ /* 0x000fc8000f8e00ff */
[----:B------:R-:W-:Y:S01]  /*5c50*/  IMAD.MOV.U32 R4, RZ, RZ, R7 ;  /* 0x000000ffff047224 */ /* 0x000fe200078e0007 */
[----:B------:R-:W-:Y:S01]  /*5c60*/  IADD3 RZ, P3, R5, R6, RZ ;  /* 0x0000000605ff7210 */ /* 0x000fe20007f7e0ff */
[----:B------:R-:W-:-:S04]  /*5c70*/  IMAD.X R5, RZ, RZ, RZ, P1 ;  /* 0x000000ffff057224 */ /* 0x000fc800008e06ff */
[----:B------:R-:W-:-:S08]  /*5c80*/  IMAD.WIDE.U32.X R4, R23, UR11, R4, P3 ;  /* 0x0000000b17047c25 */ /* 0x000fd000098e0404 */
.L_x_109:
[----:B------:R-:W-:Y:S01]  /*5c90*/  ISETP.NE.AND P1, PT, R2, 0x1, PT ;  /* 0x000000010200780c */ /* 0x000fe20003f25270 */
[----:B------:R-:W-:Y:S01]  /*5ca0*/  ULDC UR6, c[0x0][0x648] ;  /* 0x0001920000067ab9 */ /* 0x000fe20000000800 */
[----:B------:R-:W-:Y:S01]  /*5cb0*/  LOP3.LUT R21, R21, UR13, RZ, 0xc0, !PT ;  /* 0x0000000d15157c12 */ /* 0x000fe2000f8ec0ff */
[----:B------:R-:W-:Y:S01]  /*5cc0*/  IMAD.MOV R22, RZ, RZ, -R22 ;  /* 0x000000ffff167224 */ /* 0x000fe200078e0a16 */
[----:B------:R-:W-:Y:S01]  /*5cd0*/  SHF.R.U64 R4, R4, UR6, R5 ;  /* 0x0000000604047c19 */ /* 0x000fe20008001205 */
[----:B------:R-:W-:Y:S01]  /*5ce0*/  ULDC UR6, c[0x0][0x638] ;  /* 0x00018e0000067ab9 */ /* 0x000fe20000000800 */
[----:B------:R-:W-:Y:S01]  /*5cf0*/  ULDC UR7, c[0x0][0x610] ;  /* 0x0001840000077ab9 */ /* 0x000fe20000000800 */
[----:B------:R-:W-:Y:S02]  /*5d00*/  IMAD.MOV.U32 R5, RZ, RZ, 0x1 ;  /* 0x00000001ff057424 */ /* 0x000fe400078e00ff */
[----:B------:R-:W-:Y:S02]  /*5d10*/  IMAD.MOV R6, RZ, RZ, -R4 ;  /* 0x000000ffff067224 */ /* 0x000fe400078e0a04 */
[----:B------:R-:W-:Y:S01]  /*5d20*/  IMAD R21, R4, UR5, R21 ;  /* 0x0000000504157c24 */ /* 0x000fe2000f8e0215 */
[----:B------:R-:W-:Y:S01]  /*5d30*/  LOP3.LUT R4, R9, UR4, RZ, 0xc0, !PT ;  /* 0x0000000409047c12 */ /* 0x000fe2000f8ec0ff */
[----:B0-----:R-:W-:-:S02]  /*5d40*/  @P1 IMAD R14, R20, R22, R13 ;  /* 0x00000016140e1224 */ /* 0x001fc400078e020d */
[----:B------:R-:W-:Y:S01]  /*5d50*/  IMAD R15, R6, UR6, R15 ;  /* 0x00000006060f7c24 */ /* 0x000fe2000f8e020f */
[----:B------:R-:W-:Y:S01]  /*5d60*/  ULDC UR6, c[0x0][0x600] ;  /* 0x0001800000067ab9 */ /* 0x000fe20000000800 */
[----:B------:R-:W-:Y:S02]  /*5d70*/  IMAD R14, R21, UR7, R14 ;  /* 0x00000007150e7c24 */ /* 0x000fe4000f8e020e */
[--C-:B------:R-:W-:Y:S01]  /*5d80*/  IMAD R15, R15, UR6, R4.reuse ;  /* 0x000000060f0f7c24 */ /* 0x100fe2000f8e0204 */
[----:B------:R-:W-:-:S04]  /*5d90*/  PRMT R4, R5, 0x7610, R4 ;  /* 0x0000761005047816 */ /* 0x000fc80000000004 */
[----:B------:R-:W-:Y:S02]  /*5da0*/  SEL R20, R15, R14, !P1 ;  /* 0x0000000e0f147207 */ /* 0x000fe40004800000 */
[----:B------:R-:W-:-:S07]  /*5db0*/  SEL R13, R14, R15, !P1 ;  /* 0x0000000f0e0d7207 */ /* 0x000fce0004800000 */
.L_x_107:
[----:B------:R-:W-:Y:S05]  /*5dc0*/  BSYNC B1 ;  /* 0x0000000000017941 */ /* 0x000fea0003800000 */
.L_x_106:
[----:B------:R-:W-:-:S13]  /*5dd0*/  LOP3.LUT P1, RZ, R4, 0xff, RZ, 0xc0, !PT ;  /* 0x000000ff04ff7812 */ /* 0x000fda000782c0ff */
[----:B------:R-:W-:Y:S05]  /*5de0*/  @P1 BRA `(.L_x_110) ;  /* 0xfffffff400141947 */ /* 0x000fea000383ffff */
[----:B------:R-:W-:Y:S05]  /*5df0*/  BSYNC B0 ;  /* 0x0000000000007941 */ /* 0x000fea0003800000 */
.L_x_98:
[----:B------:R-:W-:-:S03]  /*5e00*/  UMOV UR6, 0xffffffff ;  /* 0xffffffff00067882 */ /* 0x000fc60000000000 */
[----:B------:R-:W-:Y:S05]  /*5e10*/  BRA.DIV UR6, `(.L_x_111) ;  /* 0x0000000606187947 */ /* 0x000fea000b800000 */
[----:B------:R-:W-:-:S13]  /*5e20*/  ELECT P6, URZ, PT ;  /* 0x00000000003f782f */ /* 0x000fda00038c0000 */
.L_x_125:
[----:B------:R-:W-:Y:S04]  /*5e30*/  BSSY B0, `(.L_x_112) ;  /* 0x000002b000007945 */ /* 0x000fe80003800000 */
[----:B------:R-:W-:Y:S05]  /*5e40*/  @!P6 BRA `(.L_x_113) ;  /* 0x0000000000a4e947 */ /* 0x000fea0003800000 */
[----:B------:R-:W-:-:S04]  /*5e50*/  LOP3.LUT R18, R18, 0x2, RZ, 0xfc, !PT ;  /* 0x0000000212127812 */ /* 0x000fc800078efcff */
[----:B------:R-:W-:-:S13]  /*5e60*/  ISETP.NE.AND P0, PT, R18, 0x3, PT ;  /* 0x000000031200780c */ /* 0x000fda0003f05270 */
[----:B------:R-:W-:Y:S05]  /*5e70*/  @!P0 BRA `(.L_x_114) ;  /* 0x0000000000048947 */ /* 0x000fea0003800000 */
[----:B------:R-:W-:Y:S01]  /*5e80*/  BPT.TRAP 0x1 ;  /* 0x000000040000795c */ /* 0x000fe20000300000 */
.L_x_114:
[----:B------:R-:W0:Y:S01]  /*5e90*/  S2R R5, SR_CgaCtaId ;  /* 0x0000000000057919 */ /* 0x000e220000008800 */
[----:B------:R-:W-:Y:S02]  /*5ea0*/  MOV R2, 0x400 ;  /* 0x0000040000027802 */ /* 0x000fe40000000f00 */
[----:B------:R-:W-:Y:S02]  /*5eb0*/  SHF.L.U32 R4, R0, 0x1f, RZ ;  /* 0x0000001f00047819 */ /* 0x000fe400000006ff */
[----:B0-----:R-:W-:-:S05]  /*5ec0*/  LEA R2, R5, R2, 0x18 ;  /* 0x0000000205027211 */ /* 0x001fca00078ec0ff */
[----:B------:R-:W-:-:S04]  /*5ed0*/  VIADD R2, R2, 0x20 ;  /* 0x0000002002027836 */ /* 0x000fc80000000000 */
[C---:B------:R-:W-:Y:S02]  /*5ee0*/  IMAD R7, R3.reuse, 0x8, R2 ;  /* 0x0000000803077824 */ /* 0x040fe400078e0202 */
[----:B------:R-:W-:Y:S02]  /*5ef0*/  VIADD R3, R3, 0x1 ;  /* 0x0000000103037836 */ /* 0x000fe40000000000 */
[----:B------:R-:W0:Y:S03]  /*5f00*/  SYNCS.PHASECHK.TRANS64.TRYWAIT P0, [R7+URZ], R4 ;  /* 0x00000004070075a7 */ /* 0x000e26000800017f */
[----:B------:R-:W-:-:S04]  /*5f10*/  ISETP.NE.AND P1, PT, R3, 0x4, PT ;  /* 0x000000040300780c */ /* 0x000fc80003f25270 */
[----:B------:R-:W-:Y:S02]  /*5f20*/  SEL R5, RZ, 0x1, P1 ;  /* 0x00000001ff057807 */ /* 0x000fe40000800000 */
[----:B------:R-:W-:Y:S02]  /*5f30*/  SEL R3, R3, RZ, P1 ;  /* 0x000000ff03037207 */ /* 0x000fe40000800000 */
[----:B------:R-:W-:-:S03]  /*5f40*/  LOP3.LUT R6, R0, R5, RZ, 0x3c, !PT ;  /* 0x0000000500067212 */ /* 0x000fc600078e3cff */
[----:B------:R-:W-:Y:S01]  /*5f50*/  IMAD R8, R3, 0x8, R2 ;  /* 0x0000000803087824 */ /* 0x000fe200078e0202 */
[----:B------:R-:W-:Y:S01]  /*5f60*/  SHF.L.U32 R5, R6, 0x1f, RZ ;  /* 0x0000001f06057819 */ /* 0x000fe200000006ff */
[----:B0-----:R-:W-:Y:S06]  /*5f70*/  @!P0 BRA `(.L_x_115) ;  /* 0x0000000000e08947 */ /* 0x001fec0003800000 */
.L_x_126:
[----:B------:R-:W1:Y:S01]  /*5f80*/  SYNCS.PHASECHK.TRANS64.TRYWAIT P0, [R8+URZ], R5 ;  /* 0x00000005080075a7 */ /* 0x000e62000800017f */
[----:B------:R-:W-:-:S05]  /*5f90*/  VIADD R0, R3, 0x1 ;  /* 0x0000000103007836 */ /* 0x000fca0000000000 */
[----:B------:R-:W-:-:S04]  /*5fa0*/  ISETP.NE.AND P1, PT, R0, 0x4, PT ;  /* 0x000000040000780c */ /* 0x000fc80003f25270 */
[----:B------:R-:W-:Y:S02]  /*5fb0*/  SEL R3, RZ, 0x1, P1 ;  /* 0x00000001ff037807 */ /* 0x000fe40000800000 */
[----:B0-----:R-:W-:Y:S02]  /*5fc0*/  SEL R7, R0, RZ, P1 ;  /* 0x000000ff00077207 */ /* 0x001fe40000800000 */
[----:B------:R-:W-:-:S03]  /*5fd0*/  LOP3.LUT R9, R6, R3, RZ, 0x3c, !PT ;  /* 0x0000000306097212 */ /* 0x000fc600078e3cff */
[----:B------:R-:W-:Y:S01]  /*5fe0*/  IMAD R11, R7, 0x8, R2 ;  /* 0x00000008070b7824 */ /* 0x000fe200078e0202 */
[----:B------:R-:W-:Y:S01]  /*5ff0*/  SHF.L.U32 R6, R9, 0x1f, RZ ;  /* 0x0000001f09067819 */ /* 0x000fe200000006ff */
[----:B-1----:R-:W-:Y:S06]  /*6000*/  @!P0 BRA `(.L_x_116) ;  /* 0x0000000000d08947 */ /* 0x002fec0003800000 */
.L_x_127:
[----:B------:R-:W1:Y:S01]  /*6010*/  SYNCS.PHASECHK.TRANS64.TRYWAIT P0, [R11+URZ], R6 ;  /* 0x000000060b0075a7 */ /* 0x000e62000800017f */
[----:B------:R-:W-:-:S05]  /*6020*/  VIADD R0, R7, 0x1 ;  /* 0x0000000107007836 */ /* 0x000fca0000000000 */
[----:B------:R-:W-:-:S04]  /*6030*/  ISETP.NE.AND P1, PT, R0, 0x4, PT ;  /* 0x000000040000780c */ /* 0x000fc80003f25270 */
[----:B------:R-:W-:Y:S02]  /*6040*/  SEL R4, RZ, 0x1, P1 ;  /* 0x00000001ff047807 */ /* 0x000fe40000800000 */
[----:B------:R-:W-:Y:S02]  /*6050*/  SEL R3, R0, RZ, P1 ;  /* 0x000000ff00037207 */ /* 0x000fe40000800000 */
[----:B------:R-:W-:Y:S01]  /*6060*/  LOP3.LUT R0, R9, R4, RZ, 0x3c, !PT ;  /* 0x0000000409007212 */ /* 0x000fe200078e3cff */
[----:B-1----:R-:W-:Y:S06]  /*6070*/  @!P0 BRA `(.L_x_117) ;  /* 0x0000000000c88947 */ /* 0x002fec0003800000 */
.L_x_128:
[----:B------:R-:W-:Y:S01]  /*6080*/  IMAD R3, R3, 0x8, R2 ;  /* 0x0000000803037824 */ /* 0x000fe200078e0202 */
[----:B------:R-:W-:-:S07]  /*6090*/  SHF.L.U32 R0, R0, 0x1f, RZ ;  /* 0x0000001f00007819 */ /* 0x000fce00000006ff */
.L_x_118:
[----:B--2---:R2:W3:Y:S02]  /*60a0*/  SYNCS.PHASECHK.TRANS64.TRYWAIT P0, [R3+URZ], R0 ;  /* 0x00000000030075a7 */ /* 0x0044e4000800017f */
[----:B---3--:R-:W-:Y:S05]  /*60b0*/  @!P0 NANOSLEEP.SYNCS 0x989680 ;  /* 0x009896800000895d */ /* 0x008fea0003900000 */
[----:B------:R-:W3:Y:S02]  /*60c0*/  @!P0 SYNCS.PHASECHK.TRANS64 P0, [R3+URZ], R0 ;  /* 0x00000000030085a7 */ /* 0x000ee4000800007f */
[----:B---3--:R-:W-:Y:S05]  /*60d0*/  @!P0 BRA `(.L_x_118) ;  /* 0xfffffffc00f08947 */ /* 0x008fea000383ffff */
.L_x_113:
[----:B------:R-:W-:Y:S05]  /*60e0*/  BSYNC B0 ;  /* 0x0000000000007941 */ /* 0x000fea0003800000 */
.L_x_112:
[----:B------:R-:W-:Y:S05]  /*60f0*/  EXIT ;  /* 0x000000000000794d */ /* 0x000fea0003800000 */
.L_x_17:
[----:B-1----:R1:W2:Y:S02]  /*6100*/  SYNCS.PHASECHK.TRANS64.TRYWAIT P1, [R3+URZ], R0 ;  /* 0x00000000030075a7 */ /* 0x0022a4000802017f */
[----:B--2---:R-:W-:Y:S05]  /*6110*/  @!P1 NANOSLEEP.SYNCS 0x989680 ;  /* 0x009896800000995d */ /* 0x004fea0003900000 */
[----:B------:R-:W2:Y:S02]  /*6120*/  @!P1 SYNCS.PHASECHK.TRANS64 P1, [R3+URZ], R0 ;  /* 0x00000000030095a7 */ /* 0x000ea4000802007f */
[----:B--2---:R-:W-:Y:S05]  /*6130*/  @!P1 BRA `(.L_x_17) ;  /* 0xfffffffc00f09947 */ /* 0x004fea000383ffff */
[----:B------:R-:W-:Y:S05]  /*6140*/  BRA `(.L_x_16) ;  /* 0xffffffb000d87947 */ /* 0x000fea000383ffff */
.L_x_22:
[----:B-1----:R-:W-:-:S04]  /*6150*/  IMAD.U32 R4, RZ, RZ, UR8 ;  /* 0x00000008ff047e24 */ /* 0x002fc8000f8e00ff */
[----:B------:R1:W2:Y:S03]  /*6160*/  SYNCS.PHASECHK.TRANS64.TRYWAIT P1, [R4+URZ], R3 ;  /* 0x00000003040075a7 */ /* 0x0002a6000802017f */
[----:B--2---:R-:W-:Y:S05]  /*6170*/  @!P1 NANOSLEEP.SYNCS 0x989680 ;  /* 0x009896800000995d */ /* 0x004fea0003900000 */
[----:B------:R-:W2:Y:S02]  /*6180*/  @!P1 SYNCS.PHASECHK.TRANS64 P1, [R4+URZ], R3 ;  /* 0x00000003040095a7 */ /* 0x000ea4000802007f */
[----:B--2---:R-:W-:Y:S05]  /*6190*/  @!P1 BRA `(.L_x_22) ;  /* 0xfffffffc00ec9947 */ /* 0x004fea000383ffff */
[----:B------:R-:W-:Y:S05]  /*61a0*/  BRA `(.L_x_21) ;  /* 0xffffffb800147947 */ /* 0x000fea000383ffff */
.L_x_99:
[----:B------:R-:W-:Y:S01]  /*61b0*/  BSSY B1, `(.L_x_119) ;  /* 0x0000006000017945 */ /* 0x000fe20003800000 */
[----:B------:R-:W-:-:S07]  /*61c0*/  IMAD.MOV.U32 R15, RZ, RZ, -0x1 ;  /* 0xffffffffff0f7424 */ /* 0x000fce00078e00ff */
[----:B------:R-:W-:Y:S05]  /*61d0*/  WARPSYNC.COLLECTIVE R15, `(.L_x_120) ;  /* 0x000000000f0c7348 */ /* 0x000fea0003c00000 */
[----:B------:R-:W-:Y:S02]  /*61e0*/  ELECT P6, UR62, PT ;  /* 0x00000000003e782f */ /* 0x000fe400038c0000 */
[----:B------:R-:W-:Y:S01]  /*61f0*/  MOV R14, UR62 ;  /* 0x0000003e000e7c02 */ /* 0x000fe20008000f00 */
[----:B------:R-:W-:Y:S10]  /*6200*/  ENDCOLLECTIVE ;  /* 0x000000000000791b */ /* 0x000ff40003800000 */
.L_x_120:
[----:B------:R-:W-:Y:S05]  /*6210*/  BSYNC B1 ;  /* 0x0000000000017941 */ /* 0x000fea0003800000 */
.L_x_119:
[----:B------:R-:W-:Y:S05]  /*6220*/  BRA `(.L_x_121) ;  /* 0xfffffff000107947 */ /* 0x000fea000383ffff */
.L_x_102:
[----:B0-----:R0:W1:Y:S02]  /*6230*/  SYNCS.PHASECHK.TRANS64.TRYWAIT P1, [R14+URZ+0x20], R7 ;  /* 0x000020070e0075a7 */ /* 0x001064000802017f */
[----:B-1----:R-:W-:Y:S05]  /*6240*/  @!P1 NANOSLEEP.SYNCS 0x989680 ;  /* 0x009896800000995d */ /* 0x002fea0003900000 */
[----:B------:R-:W1:Y:S02]  /*6250*/  @!P1 SYNCS.PHASECHK.TRANS64 P1, [R14+URZ+0x20], R7 ;  /* 0x000020070e0095a7 */ /* 0x000e64000802007f */
[----:B-1----:R-:W-:Y:S05]  /*6260*/  @!P1 BRA `(.L_x_102) ;  /* 0xfffffffc00f09947 */ /* 0x002fea000383ffff */
[----:B------:R-:W-:Y:S05]  /*6270*/  BRA `(.L_x_122) ;  /* 0xfffffff000447947 */ /* 0x000fea000383ffff */
.L_x_111:
[----:B------:R-:W-:Y:S01]  /*6280*/  BSSY B0, `(.L_x_123) ;  /* 0x0000006000007945 */ /* 0x000fe20003800000 */
[----:B------:R-:W-:-:S07]  /*6290*/  IMAD.MOV.U32 R15, RZ, RZ, -0x1 ;  /* 0xffffffffff0f7424 */ /* 0x000fce00078e00ff */
[----:B------:R-:W-:Y:S05]  /*62a0*/  WARPSYNC.COLLECTIVE R15, `(.L_x_124) ;  /* 0x000000000f0c7348 */ /* 0x000fea0003c00000 */
[----:B------:R-:W-:Y:S02]  /*62b0*/  ELECT P6, UR62, PT ;  /* 0x00000000003e782f */ /* 0x000fe400038c0000 */
[----:B------:R-:W-:Y:S01]  /*62c0*/  MOV R14, UR62 ;  /* 0x0000003e000e7c02 */ /* 0x000fe20008000f00 */
[----:B------:R-:W-:Y:S10]  /*62d0*/  ENDCOLLECTIVE ;  /* 0x000000000000791b */ /* 0x000ff40003800000 */
.L_x_124:
[----:B------:R-:W-:Y:S05]  /*62e0*/  BSYNC B0 ;  /* 0x0000000000007941 */ /* 0x000fea0003800000 */
.L_x_123:
[----:B------:R-:W-:Y:S05]  /*62f0*/  BRA `(.L_x_125) ;  /* 0xfffffff800cc7947 */ /* 0x000fea000383ffff */
.L_x_115:
[----:B0-----:R0:W1:Y:S02]  /*6300*/  SYNCS.PHASECHK.TRANS64.TRYWAIT P0, [R7+URZ], R4 ;  /* 0x00000004070075a7 */ /* 0x001064000800017f */
[----:B-1----:R-:W-:Y:S05]  /*6310*/  @!P0 NANOSLEEP.SYNCS 0x989680 ;  /* 0x009896800000895d */ /* 0x002fea0003900000 */
[----:B------:R-:W1:Y:S02]  /*6320*/  @!P0 SYNCS.PHASECHK.TRANS64 P0, [R7+URZ], R4 ;  /* 0x00000004070085a7 */ /* 0x000e64000800007f */
[----:B-1----:R-:W-:Y:S05]  /*6330*/  @!P0 BRA `(.L_x_115) ;  /* 0xfffffffc00f08947 */ /* 0x002fea000383ffff */
[----:B------:R-:W-:Y:S05]  /*6340*/  BRA `(.L_x_126) ;  /* 0xfffffffc000c7947 */ /* 0x000fea000383ffff */
.L_x_116:
[----:B0-----:R0:W1:Y:S02]  /*6350*/  SYNCS.PHASECHK.TRANS64.TRYWAIT P0, [R8+URZ], R5 ;  /* 0x00000005080075a7 */ /* 0x001064000800017f */
[----:B-1----:R-:W-:Y:S05]  /*6360*/  @!P0 NANOSLEEP.SYNCS 0x989680 ;  /* 0x009896800000895d */ /* 0x002fea0003900000 */
[----:B------:R-:W1:Y:S02]  /*6370*/  @!P0 SYNCS.PHASECHK.TRANS64 P0, [R8+URZ], R5 ;  /* 0x00000005080085a7 */ /* 0x000e64000800007f */
[----:B-1----:R-:W-:Y:S05]  /*6380*/  @!P0 BRA `(.L_x_116) ;  /* 0xfffffffc00f08947 */ /* 0x002fea000383ffff */
[----:B------:R-:W-:Y:S05]  /*6390*/  BRA `(.L_x_127) ;  /* 0xfffffffc001c7947 */ /* 0x000fea000383ffff */
.L_x_117:
[----:B-1----:R1:W2:Y:S02]  /*63a0*/  SYNCS.PHASECHK.TRANS64.TRYWAIT P0, [R11+URZ], R6 ;  /* 0x000000060b0075a7 */ /* 0x0022a4000800017f */
[----:B--2---:R-:W-:Y:S05]  /*63b0*/  @!P0 NANOSLEEP.SYNCS 0x989680 ;  /* 0x009896800000895d */ /* 0x004fea0003900000 */
[----:B------:R-:W2:Y:S02]  /*63c0*/  @!P0 SYNCS.PHASECHK.TRANS64 P0, [R11+URZ], R6 ;  /* 0x000000060b0085a7 */ /* 0x000ea4000800007f */
[----:B--2---:R-:W-:Y:S05]  /*63d0*/  @!P0 BRA `(.L_x_117) ;  /* 0xfffffffc00f08947 */ /* 0x004fea000383ffff */
[----:B------:R-:W-:Y:S05]  /*63e0*/  BRA `(.L_x_128) ;  /* 0xfffffffc00247947 */ /* 0x000fea000383ffff */
.L_x_129:
[----:B------:R-:W-:-:S00]  /*63f0*/  BRA `(.L_x_129) ;  /* 0xfffffffc00fc7947 */ /* 0x000fc0000383ffff */
[----:B------:R-:W-:-:S00]  /*6400*/  NOP ;  /* 0x0000000000007918 */ /* 0x000fc00000000000 */
[----:B------:R-:W-:-:S00]  /*6410*/  NOP ;  /* 0x0000000000007918 */ /* 0x000fc00000000000 */
[----:B------:R-:W-:-:S00]  /*6420*/  NOP ;  /* 0x0000000000007918 */ /* 0x000fc00000000000 */
[----:B------:R-:W-:-:S00]  /*6430*/  NOP ;  /* 0x0000000000007918 */ /* 0x000fc00000000000 */
[----:B------:R-:W-:-:S00]  /*6440*/  NOP ;  /* 0x0000000000007918 */ /* 0x000fc00000000000 */
[----:B------:R-:W-:-:S00]  /*6450*/  NOP ;  /* 0x0000000000007918 */ /* 0x000fc00000000000 */
[----:B------:R-:W-:-:S00]  /*6460*/  NOP ;  /* 0x0000000000007918 */ /* 0x000fc00000000000 */
[----:B------:R-:W-:-:S00]  /*6470*/  NOP ;  /* 0x0000000000007918 */ /* 0x000fc00000000000 */
.L_x_130:


//--------------------- .nv.global.init           --------------------------
	.section	.nv.global.init,"aw",@progbits
.nv.global.init:
	.type		$str$22,@object
	.size		$str$22,($str$23 - $str$22)
$str$22:
        /*0000*/ 	.byte	0x6b, 0x5f, 0x74, 0x69, 0x6c, 0x65, 0x5f, 0x63, 0x6f, 0x75, 0x6e, 0x74, 0x20, 0x3e, 0x3d, 0x20
        /*0010*/ 	.byte	0x31, 0x00
	.type		$str$23,@object
	.size		$str$23,(__unnamed_1 - $str$23)
$str$23:
        /*0012*/ 	.byte	0x2f, 0x74, 0x6d, 0x70, 0x2f, 0x63, 0x75, 0x74, 0x6c, 0x61, 0x73, 0x73, 0x5f, 0x73, 0x77, 0x65
        /*0022*/ 	.byte	0x65, 0x70, 0x5f, 0x73, 0x72, 0x63, 0x2f, 0x69, 0x6e, 0x63, 0x6c, 0x75, 0x64, 0x65, 0x2f, 0x63
        /*0032*/ 	.byte	0x75, 0x74, 0x6c, 0x61, 0x73, 0x73, 0x2f, 0x67, 0x65, 0x6d, 0x6d, 0x2f, 0x63, 0x6f, 0x6c, 0x6c
        /*0042*/ 	.byte	0x65, 0x63, 0x74, 0x69, 0x76, 0x65, 0x2f, 0x73, 0x6d, 0x39, 0x30, 0x5f, 0x6d, 0x6d, 0x61, 0x5f
        /*0052*/ 	.byte	0x74, 0x6d, 0x61, 0x5f, 0x67, 0x6d, 0x6d, 0x61, 0x5f, 0x73, 0x73, 0x5f, 0x77, 0x61, 0x72, 0x70
        /*0062*/ 	.byte	0x73, 0x70, 0x65, 0x63, 0x69, 0x61, 0x6c, 0x69, 0x7a, 0x65, 0x64, 0x2e, 0x68, 0x70, 0x70, 0x00
	.type		__unnamed_1,@object
	.size		__unnamed_1,(.L_0 - __unnamed_1)
__unnamed_1:
        /*0072*/ 	.byte	0x76, 0x6f, 0x69, 0x64, 0x20, 0x63, 0x75, 0x74, 0x6c, 0x61, 0x73, 0x73, 0x3a, 0x3a, 0x67, 0x65
        /* <DEDUP_REMOVED lines=180> */
        /*0bc2*/ 	.byte	0x79, 0x5d, 0x00
.L_0:


//--------------------- .nv.shared._ZN7cutlass13device_kernelINS_4gemm6kernel13GemmUniversalIN4cute5tupleIJiiiiEEENS1_10collective13CollectiveMmaINS1_34MainloopSm90TmaGmmaWarpSpecializedILi4ENS5_IJNS4_1CILi1EEESB_SB_EEENS1_35KernelTmaWarpSpecializedCooperativeEEENS5_IJNSA_ILi128EEENSA_ILi64EEESF_EEENS_10bfloat16_tENS5_IJlSB_lEEESI_SJ_NS4_8TiledMMAINS4_8MMA_AtomIJNS4_4SM904GMMA27MMA_64x64x16_F32BF16BF16_SSILNSN_5MajorE0ELSP_0ELNSN_7ScaleInE1ELSQ_1EEEEEENS4_6LayoutINS5_IJNSA_ILi2EEESB_SB_EEENS5_IJSB_NSA_ILi0EEESW_EEEEENS5_IJNS4_10UnderscoreESZ_SZ_EEEEENS4_13SM90_TMA_LOADENS4_14ComposedLayoutINS4_7SwizzleILi3ELi4ELi3EEENS4_18smem_ptr_flag_bitsILi16EEENST_INS5_IJNSA_ILi8EEESG_EEENS5_IJSG_SB_EEEEEEEvNS4_8identityES12_S1C_vS1D_EENS_8epilogue10collective6detail29Sm90TmaWarpSpecializedAdapterINS1G_15DefaultEpilogueISI_SJ_SJ_NS1F_6thread17LinearCombinationISI_Li1EffLNS1K_9ScaleType4KindE0ELNS_15FloatRoundStyleE2ESI_EENS1_15EpilogueDefaultEEEEEvvEEEEvNT_6ParamsE --------------------------
	.section	.nv.shared._ZN7cutlass13device_kernelINS_4gemm6kernel13GemmUniversalIN4cute5tupleIJiiiiEEENS1_10collective13CollectiveMmaINS1_34MainloopSm90TmaGmmaWarpSpecializedILi4ENS5_IJNS4_1CILi1EEESB_SB_EEENS1_35KernelTmaWarpSpecializedCooperativeEEENS5_IJNSA_ILi128EEENSA_ILi64EEESF_EEENS_10bfloat16_tENS5_IJlSB_lEEESI_SJ_NS4_8TiledMMAINS4_8MMA_AtomIJNS4_4SM904GMMA27MMA_64x64x16_F32BF16BF16_SSILNSN_5MajorE0ELSP_0ELNSN_7ScaleInE1ELSQ_1EEEEEENS4_6LayoutINS5_IJNSA_ILi2EEESB_SB_EEENS5_IJSB_NSA_ILi0EEESW_EEEEENS5_IJNS4_10UnderscoreESZ_SZ_EEEEENS4_13SM90_TMA_LOADENS4_14ComposedLayoutINS4_7SwizzleILi3ELi4ELi3EEENS4_18smem_ptr_flag_bitsILi16EEENST_INS5_IJNSA_ILi8EEESG_EEENS5_IJSG_SB_EEEEEEEvNS4_8identityES12_S1C_vS1D_EENS_8epilogue10collective6detail29Sm90TmaWarpSpecializedAdapterINS1G_15DefaultEpilogueISI_SJ_SJ_NS1F_6thread17LinearCombinationISI_Li1EffLNS1K_9ScaleType4KindE0ELNS_15FloatRoundStyleE2ESI_EENS1_15EpilogueDefaultEEEEEvvEEEEvNT_6ParamsE,"aw",@nobits
	.sectionflags	@""
	.align	16
	.zero		1024


//--------------------- .nv.shared.reserved.0     --------------------------
	.section	.nv.shared.reserved.0,"aw",@nobits
	.weak		__nv_reservedSMEM_offset_0_alias
	.size		__nv_reservedSMEM_offset_0_alias, 0, 0
	.other		__nv_reservedSMEM_offset_0_alias,@"STO_CUDA_RESERVED_SHARED STV_DEFAULT"
__nv_reservedSMEM_offset_0_alias:
	.zero		0


//--------------------- .nv.global                --------------------------
	.section	.nv.global,"aw",@nobits
.nv.global:
	.type		_ZN39_INTERNAL_8daf6c6d_4_k_cu_aed9d5c4_29214cute1_E,@object
	.size		_ZN39_INTERNAL_8daf6c6d_4_k_cu_aed9d5c4_29214cute1_E,(_ZN39_INTERNAL_8daf6c6d_4_k_cu_aed9d5c4_29214cuda3std3__45__cpo6cbeginE - _ZN39_INTERNAL_8daf6c6d_4_k_cu_aed9d5c4_29214cute1_E)
_ZN39_INTERNAL_8daf6c6d_4_k_cu_aed9d5c4_29214cute1_E:
	.zero		1
	.type		_ZN39_INTERNAL_8daf6c6d_4_k_cu_aed9d5c4_29214cuda3std3__45__cpo6cbeginE,@object
	.size		_ZN39_INTERNAL_8daf6c6d_4_k_cu_aed9d5c4_29214cuda3std3__45__cpo6cbeginE,(_ZN39_INTERNAL_8daf6c6d_4_k_cu_aed9d5c4_29214cuda3std3__48in_placeE - _ZN39_INTERNAL_8daf6c6d_4_k_cu_aed9d5c4_29214cuda3std3__45__cpo6cbeginE)
_ZN39_INTERNAL_8daf6c6d_4_k_cu_aed9d5c4_29214cuda3std3__45__cpo6cbeginE:
	.zero		1
	.type		_ZN39_INTERNAL_8daf6c6d_4_k_cu_aed9d5c4_29214cuda3std3__48in_placeE,@object
	.size		_ZN39_INTERNAL_8daf6c6d_4_k_cu_aed9d5c4_29214cuda3std3__48in_placeE,(_ZN39_INTERNAL_8daf6c6d_4_k_cu_aed9d5c4_29214cuda3std6ranges3__45__cpo9iter_moveE - _ZN39_INTERNAL_8daf6c6d_4_k_cu_aed9d5c4_29214cuda3std3__48in_placeE)
_ZN39_INTERNAL_8daf6c6d_4_k_cu_aed9d5c4_29214cuda3std3__48in_placeE:
	.zero		1
	.type		_ZN39_INTERNAL_8daf6c6d_4_k_cu_aed9d5c4_29214cuda3std6ranges3__45__cpo9iter_moveE,@object
	.size		_ZN39_INTERNAL_8daf6c6d_4_k_cu_aed9d5c4_29214cuda3std6ranges3__45__cpo9iter_moveE,(_ZN39_INTERNAL_8daf6c6d_4_k_cu_aed9d5c4_29214cuda3std3__45__cpo5beginE - _ZN39_INTERNAL_8daf6c6d_4_k_cu_aed9d5c4_29214cuda3std6ranges3__45__cpo9iter_moveE)
_ZN39_INTERNAL_8daf6c6d_4_k_cu_aed9d5c4_29214cuda3std6ranges3__45__cpo9iter_moveE:
	.zero		1
	.type		_ZN39_INTERNAL_8daf6c6d_4_k_cu_aed9d5c4_29214cuda3std3__45__cpo5beginE,@object
	.size		_ZN39_INTERNAL_8daf6c6d_4_k_cu_aed9d5c4_29214cuda3std3__45__cpo5beginE,(_ZN39_INTERNAL_8daf6c6d_4_k_cu_aed9d5c4_29214cuda3std3__441_GLOBAL__N__8daf6c6d_4_k_cu_aed9d5c4_29216ignoreE - _ZN39_INTERNAL_8daf6c6d_4_k_cu_aed9d5c4_29214cuda3std3__45__cpo5beginE)
_ZN39_INTERNAL_8daf6c6d_4_k_cu_aed9d5c4_29214cuda3std3__45__cpo5beginE:
	.zero		1
	.type		_ZN39_INTERNAL_8daf6c6d_4_k_cu_aed9d5c4_29214cuda3std3__441_GLOBAL__N__8daf6c6d_4_k_cu_aed9d5c4_29216ignoreE,@object
	.size		_ZN39_INTERNAL_8daf6c6d_4_k_cu_aed9d5c4_29214cuda3std3__441_GLOBAL__N__8daf6c6d_4_k_cu_aed9d5c4_29216ignoreE,(_ZN39_INTERNAL_8daf6c6d_4_k_cu_aed9d5c4_29214cute7productE - _ZN39_INTERNAL_8daf6c6d_4_k_cu_aed9d5c4_29214cuda3std3__441_GLOBAL__N__8daf6c6d_4_k_cu_aed9d5c4_29216ignoreE)
_ZN39_INTERNAL_8daf6c6d_4_k_cu_aed9d5c4_29214cuda3std3__441_GLOBAL__N__8daf6c6d_4_k_cu_aed9d5c4_29216ignoreE:
	.zero		1
	.type		_ZN39_INTERNAL_8daf6c6d_4_k_cu_aed9d5c4_29214cute7productE,@object
	.size		_ZN39_INTERNAL_8daf6c6d_4_k_cu_aed9d5c4_29214cute7productE,(_ZN39_INTERNAL_8daf6c6d_4_k_cu_aed9d5c4_29214cuda3std3__45__cpo3endE - _ZN39_INTERNAL_8daf6c6d_4_k_cu_aed9d5c4_29214cute7productE)
_ZN39_INTERNAL_8daf6c6d_4_k_cu_aed9d5c4_29214cute7productE:
	.zero		1
	.type		_ZN39_INTERNAL_8daf6c6d_4_k_cu_aed9d5c4_29214cuda3std3__45__cpo3endE,@object
	.size		_ZN39_INTERNAL_8daf6c6d_4_k_cu_aed9d5c4_29214cuda3std3__45__cpo3endE,(_ZN39_INTERNAL_8daf6c6d_4_k_cu_aed9d5c4_29214cuda3std3__419piecewise_constructE - _ZN39_INTERNAL_8daf6c6d_4_k_cu_aed9d5c4_29214cuda3std3__45__cpo3endE)
_ZN39_INTERNAL_8daf6c6d_4_k_cu_aed9d5c4_29214cuda3std3__45__cpo3endE:
	.zero		1
	.type		_ZN39_INTERNAL_8daf6c6d_4_k_cu_aed9d5c4_29214cuda3std3__419piecewise_constructE,@object
	.size		_ZN39_INTERNAL_8daf6c6d_4_k_cu_aed9d5c4_29214cuda3std3__419piecewise_constructE,(_ZN39_INTERNAL_8daf6c6d_4_k_cu_aed9d5c4_29214cuda3std3__45__cpo4cendE - _ZN39_INTERNAL_8daf6c6d_4_k_cu_aed9d5c4_29214cuda3std3__419piecewise_constructE)
_ZN39_INTERNAL_8daf6c6d_4_k_cu_aed9d5c4_29214cuda3std3__419piecewise_constructE:
	.zero		1
	.type		_ZN39_INTERNAL_8daf6c6d_4_k_cu_aed9d5c4_29214cuda3std3__45__cpo4cendE,@object
	.size		_ZN39_INTERNAL_8daf6c6d_4_k_cu_aed9d5c4_29214cuda3std3__45__cpo4cendE,(_ZN39_INTERNAL_8daf6c6d_4_k_cu_aed9d5c4_29214cuda3std6ranges3__45__cpo4swapE - _ZN39_INTERNAL_8daf6c6d_4_k_cu_aed9d5c4_29214cuda3std3__45__cpo4cendE)
_ZN39_INTERNAL_8daf6c6d_4_k_cu_aed9d5c4_29214cuda3std3__45__cpo4cendE:
	.zero		1
	.type		_ZN39_INTERNAL_8daf6c6d_4_k_cu_aed9d5c4_29214cuda3std6ranges3__45__cpo4swapE,@object
	.size		_ZN39_INTERNAL_8daf6c6d_4_k_cu_aed9d5c4_29214cuda3std6ranges3__45__cpo4swapE,(.L_8 - _ZN39_INTERNAL_8daf6c6d_4_k_cu_aed9d5c4_29214cuda3std6ranges3__45__cpo4swapE)
_ZN39_INTERNAL_8daf6c6d_4_k_cu_aed9d5c4_29214cuda3std6ranges3__45__cpo4swapE:
	.zero		1
.L_8:


//--------------------- .nv.constant0._ZN7cutlass13device_kernelINS_4gemm6kernel13GemmUniversalIN4cute5tupleIJiiiiEEENS1_10collective13CollectiveMmaINS1_34MainloopSm90TmaGmmaWarpSpecializedILi4ENS5_IJNS4_1CILi1EEESB_SB_EEENS1_35KernelTmaWarpSpecializedCooperativeEEENS5_IJNSA_ILi128EEENSA_ILi64EEESF_EEENS_10bfloat16_tENS5_IJlSB_lEEESI_SJ_NS4_8TiledMMAINS4_8MMA_AtomIJNS4_4SM904GMMA27MMA_64x64x16_F32BF16BF16_SSILNSN_5MajorE0ELSP_0ELNSN_7ScaleInE1ELSQ_1EEEEEENS4_6LayoutINS5_IJNSA_ILi2EEESB_SB_EEENS5_IJSB_NSA_ILi0EEESW_EEEEENS5_IJNS4_10UnderscoreESZ_SZ_EEEEENS4_13SM90_TMA_LOADENS4_14ComposedLayoutINS4_7SwizzleILi3ELi4ELi3EEENS4_18smem_ptr_flag_bitsILi16EEENST_INS5_IJNSA_ILi8EEESG_EEENS5_IJSG_SB_EEEEEEEvNS4_8identityES12_S1C_vS1D_EENS_8epilogue10collective6detail29Sm90TmaWarpSpecializedAdapterINS1G_15DefaultEpilogueISI_SJ_SJ_NS1F_6thread17LinearCombinationISI_Li1EffLNS1K_9ScaleType4KindE0ELNS_15FloatRoundStyleE2ESI_EENS1_15EpilogueDefaultEEEEEvvEEEEvNT_6ParamsE --------------------------
	.section	.nv.constant0._ZN7cutlass13device_kernelINS_4gemm6kernel13GemmUniversalIN4cute5tupleIJiiiiEEENS1_10collective13CollectiveMmaINS1_34MainloopSm90TmaGmmaWarpSpecializedILi4ENS5_IJNS4_1CILi1EEESB_SB_EEENS1_35KernelTmaWarpSpecializedCooperativeEEENS5_IJNSA_ILi128EEENSA_ILi64EEESF_EEENS_10bfloat16_tENS5_IJlSB_lEEESI_SJ_NS4_8TiledMMAINS4_8MMA_AtomIJNS4_4SM904GMMA27MMA_64x64x16_F32BF16BF16_SSILNSN_5MajorE0ELSP_0ELNSN_7ScaleInE1ELSQ_1EEEEEENS4_6LayoutINS5_IJNSA_ILi2EEESB_SB_EEENS5_IJSB_NSA_ILi0EEESW_EEEEENS5_IJNS4_10UnderscoreESZ_SZ_EEEEENS4_13SM90_TMA_LOADENS4_14ComposedLayoutINS4_7SwizzleILi3ELi4ELi3EEENS4_18smem_ptr_flag_bitsILi16EEENST_INS5_IJNSA_ILi8EEESG_EEENS5_IJSG_SB_EEEEEEEvNS4_8identityES12_S1C_vS1D_EENS_8epilogue10collective6detail29Sm90TmaWarpSpecializedAdapterINS1G_15DefaultEpilogueISI_SJ_SJ_NS1F_6thread17LinearCombinationISI_Li1EffLNS1K_9ScaleType4KindE0ELNS_15FloatRoundStyleE2ESI_EENS1_15EpilogueDefaultEEEEEvvEEEEvNT_6ParamsE,"a",@progbits
	.sectionflags	@""
	.align	4
.nv.constant0._ZN7cutlass13device_kernelINS_4gemm6kernel13GemmUniversalIN4cute5tupleIJiiiiEEENS1_10collective13CollectiveMmaINS1_34MainloopSm90TmaGmmaWarpSpecializedILi4ENS5_IJNS4_1CILi1EEESB_SB_EEENS1_35KernelTmaWarpSpecializedCooperativeEEENS5_IJNSA_ILi128EEENSA_ILi64EEESF_EEENS_10bfloat16_tENS5_IJlSB_lEEESI_SJ_NS4_8TiledMMAINS4_8MMA_AtomIJNS4_4SM904GMMA27MMA_64x64x16_F32BF16BF16_SSILNSN_5MajorE0ELSP_0ELNSN_7ScaleInE1ELSQ_1EEEEEENS4_6LayoutINS5_IJNSA_ILi2EEESB_SB_EEENS5_IJSB_NSA_ILi0EEESW_EEEEENS5_IJNS4_10UnderscoreESZ_SZ_EEEEENS4_13SM90_TMA_LOADENS4_14ComposedLayoutINS4_7SwizzleILi3ELi4ELi3EEENS4_18smem_ptr_flag_bitsILi16EEENST_INS5_IJNSA_ILi8EEESG_EEENS5_IJSG_SB_EEEEEEEvNS4_8identityES12_S1C_vS1D_EENS_8epilogue10collective6detail29Sm90TmaWarpSpecializedAdapterINS1G_15DefaultEpilogueISI_SJ_SJ_NS1F_6thread17LinearCombinationISI_Li1EffLNS1K_9ScaleType4KindE0ELNS_15FloatRoundStyleE2ESI_EENS1_15EpilogueDefaultEEEEEvvEEEEvNT_6ParamsE:
	.zero		1664


//--------------------- SYMBOLS --------------------------

	.type		.nv.reservedSmem.offset0,@object
	.size		.nv.reservedSmem.offset0,0x4
	.type		__assertfail,@function
